	.target	sm_80

	.elftype	@"ET_EXEC"


//--------------------- .note.nv.tkinfo           --------------------------
	.section	.note.nv.tkinfo,"",@"SHT_NOTE"
	.sectionflags	@"SHF_NOTE_NV_TKINFO"
	.tkinfo
        /*0018*/ 	.word	0x00000002
        /*0030*/ 	.string	""
        /*0030*/ 	.string	"ptxas"
        /*0030*/ 	.string	"Cuda compilation tools, release 13.0, V13.0.88"
        /*0030*/ 	.string	"Build cuda_13.0.r13.0/compiler.36424714_0"
        /*0030*/ 	.string	"-v  -suppress-debug-info  -lineinfo  -arch sm_80 "



//--------------------- .note.nv.cuinfo           --------------------------
	.section	.note.nv.cuinfo,"",@"SHT_NOTE"
	.sectionflags	@"SHF_NOTE_NV_CUINFO"
        /*0018*/ 	.short	0x0002
        /*001a*/ 	.short	0x0050
        /*001c*/ 	.short	0x0082
	.zero		2


//--------------------- .nv.info                  --------------------------
	.section	.nv.info,"",@"SHT_CUDA_INFO"
	.align	4


	//----- nvinfo : EIATTR_REGCOUNT
	.align		4
        /*0000*/ 	.byte	0x04, 0x2f
        /*0002*/ 	.short	(.L_1 - .L_0)
	.align		4
.L_0:
        /*0004*/ 	.word	index@(matmul_kernel)
        /*0008*/ 	.word	0x00000060


	//----- nvinfo : EIATTR_FRAME_SIZE
	.align		4
.L_1:
        /*000c*/ 	.byte	0x04, 0x11
        /*000e*/ 	.short	(.L_3 - .L_2)
	.align		4
.L_2:
        /*0010*/ 	.word	index@(matmul_kernel)
        /*0014*/ 	.word	0x00000000


	//----- nvinfo : EIATTR_MIN_STACK_SIZE
	.align		4
.L_3:
        /*0018*/ 	.byte	0x04, 0x12
        /*001a*/ 	.short	(.L_5 - .L_4)
	.align		4
.L_4:
        /*001c*/ 	.word	index@(matmul_kernel)
        /*0020*/ 	.word	0x00000000
.L_5:


//--------------------- .nv.info.matmul_kernel    --------------------------
	.section	.nv.info.matmul_kernel,"",@"SHT_CUDA_INFO"
	.sectionflags	@""
	.align	4


	//----- nvinfo : EIATTR_CUDA_API_VERSION
	.align		4
        /*0000*/ 	.byte	0x04, 0x37
        /*0002*/ 	.short	(.L_7 - .L_6)
.L_6:
        /*0004*/ 	.word	0x00000082


	//----- nvinfo : EIATTR_SW2861232_WAR
	.align		4
.L_7:
        /*0008*/ 	.byte	0x01, 0x35
	.zero		2


	//----- nvinfo : EIATTR_PARAM_CBANK
	.align		4
        /*000c*/ 	.byte	0x04, 0x0a
        /*000e*/ 	.short	(.L_9 - .L_8)
	.align		4
.L_8:
        /*0010*/ 	.word	index@(.nv.constant0.matmul_kernel)
        /*0014*/ 	.short	0x0160
        /*0016*/ 	.short	0x0050


	//----- nvinfo : EIATTR_CBANK_PARAM_SIZE
	.align		4
.L_9:
        /*0018*/ 	.byte	0x03, 0x19
        /*001a*/ 	.short	0x0050


	//----- nvinfo : EIATTR_KPARAM_INFO
	.align		4
        /*001c*/ 	.byte	0x04, 0x17
        /*001e*/ 	.short	(.L_11 - .L_10)
.L_10:
        /*0020*/ 	.word	0x00000000
        /*0024*/ 	.short	0x000d
        /*0026*/ 	.short	0x0048
        /*0028*/ 	.byte	0x00, 0xf4, 0x21, 0x00


	//----- nvinfo : EIATTR_KPARAM_INFO
	.align		4
.L_11:
        /*002c*/ 	.byte	0x04, 0x17
        /*002e*/ 	.short	(.L_13 - .L_12)
.L_12:
        /*0030*/ 	.word	0x00000000
        /*0034*/ 	.short	0x000c
        /*0036*/ 	.short	0x0040
        /*0038*/ 	.byte	0x00, 0xf4, 0x21, 0x00


	//----- nvinfo : EIATTR_KPARAM_INFO
	.align		4
.L_13:
        /*003c*/ 	.byte	0x04, 0x17
        /*003e*/ 	.short	(.L_15 - .L_14)
.L_14:
        /*0040*/ 	.word	0x00000000
        /*0044*/ 	.short	0x000b
        /*0046*/ 	.short	0x0038
        /*0048*/ 	.byte	0x00, 0xf0, 0x11, 0x00


	//----- nvinfo : EIATTR_KPARAM_INFO
	.align		4
.L_15:
        /*004c*/ 	.byte	0x04, 0x17
        /*004e*/ 	.short	(.L_17 - .L_16)
.L_16:
        /*0050*/ 	.word	0x00000000
        /*0054*/ 	.short	0x000a
        /*0056*/ 	.short	0x0034
        /*0058*/ 	.byte	0x00, 0xf0, 0x11, 0x00


	//----- nvinfo : EIATTR_KPARAM_INFO
	.align		4
.L_17:
        /*005c*/ 	.byte	0x04, 0x17
        /*005e*/ 	.short	(.L_19 - .L_18)
.L_18:
        /*0060*/ 	.word	0x00000000
        /*0064*/ 	.short	0x0009
        /*0066*/ 	.short	0x0030
        /*0068*/ 	.byte	0x00, 0xf0, 0x11, 0x00


	//----- nvinfo : EIATTR_KPARAM_INFO
	.align		4
.L_19:
        /*006c*/ 	.byte	0x04, 0x17
        /*006e*/ 	.short	(.L_21 - .L_20)
.L_20:
        /*0070*/ 	.word	0x00000000
        /*0074*/ 	.short	0x0008
        /*0076*/ 	.short	0x002c
        /*0078*/ 	.byte	0x00, 0xf0, 0x11, 0x00


	//----- nvinfo : EIATTR_KPARAM_INFO
	.align		4
.L_21:
        /*007c*/ 	.byte	0x04, 0x17
        /*007e*/ 	.short	(.L_23 - .L_22)
.L_22:
        /*0080*/ 	.word	0x00000000
        /*0084*/ 	.short	0x0007
        /*0086*/ 	.short	0x0028
        /*0088*/ 	.byte	0x00, 0xf0, 0x11, 0x00


	//----- nvinfo : EIATTR_KPARAM_INFO
	.align		4
.L_23:
        /*008c*/ 	.byte	0x04, 0x17
        /*008e*/ 	.short	(.L_25 - .L_24)
.L_24:
        /*0090*/ 	.word	0x00000000
        /*0094*/ 	.short	0x0006
        /*0096*/ 	.short	0x0024
        /*0098*/ 	.byte	0x00, 0xf0, 0x11, 0x00


	//----- nvinfo : EIATTR_KPARAM_INFO
	.align		4
.L_25:
        /*009c*/ 	.byte	0x04, 0x17
        /*009e*/ 	.short	(.L_27 - .L_26)
.L_26:
        /*00a0*/ 	.word	0x00000000
        /*00a4*/ 	.short	0x0005
        /*00a6*/ 	.short	0x0020
        /*00a8*/ 	.byte	0x00, 0xf0, 0x11, 0x00


	//----- nvinfo : EIATTR_KPARAM_INFO
	.align		4
.L_27:
        /*00ac*/ 	.byte	0x04, 0x17
        /*00ae*/ 	.short	(.L_29 - .L_28)
.L_28:
        /*00b0*/ 	.word	0x00000000
        /*00b4*/ 	.short	0x0004
        /*00b6*/ 	.short	0x001c
        /*00b8*/ 	.byte	0x00, 0xf0, 0x11, 0x00


	//----- nvinfo : EIATTR_KPARAM_INFO
	.align		4
.L_29:
        /*00bc*/ 	.byte	0x04, 0x17
        /*00be*/ 	.short	(.L_31 - .L_30)
.L_30:
        /*00c0*/ 	.word	0x00000000
        /*00c4*/ 	.short	0x0003
        /*00c6*/ 	.short	0x0018
        /*00c8*/ 	.byte	0x00, 0xf0, 0x11, 0x00


	//----- nvinfo : EIATTR_KPARAM_INFO
	.align		4
.L_31:
        /*00cc*/ 	.byte	0x04, 0x17
        /*00ce*/ 	.short	(.L_33 - .L_32)
.L_32:
        /*00d0*/ 	.word	0x00000000
        /*00d4*/ 	.short	0x0002
        /*00d6*/ 	.short	0x0010
        /*00d8*/ 	.byte	0x00, 0xf4, 0x21, 0x00


	//----- nvinfo : EIATTR_KPARAM_INFO
	.align		4
.L_33:
        /*00dc*/ 	.byte	0x04, 0x17
        /*00de*/ 	.short	(.L_35 - .L_34)
.L_34:
        /*00e0*/ 	.word	0x00000000
        /*00e4*/ 	.short	0x0001
        /*00e6*/ 	.short	0x0008
        /*00e8*/ 	.byte	0x00, 0xf4, 0x21, 0x00


	//----- nvinfo : EIATTR_KPARAM_INFO
	.align		4
.L_35:
        /*00ec*/ 	.byte	0x04, 0x17
        /*00ee*/ 	.short	(.L_37 - .L_36)
.L_36:
        /*00f0*/ 	.word	0x00000000
        /*00f4*/ 	.short	0x0000
        /*00f6*/ 	.short	0x0000
        /*00f8*/ 	.byte	0x00, 0xf4, 0x21, 0x00


	//----- nvinfo : EIATTR_MAXREG_COUNT
	.align		4
.L_37:
        /*00fc*/ 	.byte	0x03, 0x1b
        /*00fe*/ 	.short	0x00ff


	//----- nvinfo : EIATTR_NUM_BARRIERS
	.align		4
        /*0100*/ 	.byte	0x02, 0x4c
        /*0102*/ 	.byte	0x01
	.zero		1


	//----- nvinfo : EIATTR_MERCURY_ISA_VERSION
	.align		4
        /*0104*/ 	.byte	0x03, 0x5f
        /*0106*/ 	.short	0x0000


	//----- nvinfo : EIATTR_EXIT_INSTR_OFFSETS
	.align		4
        /*0108*/ 	.byte	0x04, 0x1c
        /*010a*/ 	.short	(.L_39 - .L_38)


	//   ....[0]....
.L_38:
        /*010c*/ 	.word	0x00001f80


	//   ....[1]....
        /*0110*/ 	.word	0x00001fe0


	//----- nvinfo : EIATTR_REQNTID
	.align		4
.L_39:
        /*0114*/ 	.byte	0x04, 0x10
        /*0116*/ 	.short	(.L_41 - .L_40)
.L_40:
        /*0118*/ 	.word	0x00000080
        /*011c*/ 	.word	0x00000001
        /*0120*/ 	.word	0x00000001
.L_41:


//--------------------- .nv.callgraph             --------------------------
	.section	.nv.callgraph,"",@"SHT_CUDA_CALLGRAPH"
	.align	4
	.sectionentsize	8
	.align		4
        /*0000*/ 	.word	0x00000000
	.align		4
        /*0004*/ 	.word	0xffffffff
	.align		4
        /*0008*/ 	.word	0x00000000
	.align		4
        /*000c*/ 	.word	0xfffffffe
	.align		4
        /*0010*/ 	.word	0x00000000
	.align		4
        /*0014*/ 	.word	0xfffffffd
	.align		4
        /*0018*/ 	.word	0x00000000
	.align		4
        /*001c*/ 	.word	0xfffffffc


//--------------------- .nv.rel.action            --------------------------
	.section	.nv.rel.action,"",@"SHT_CUDA_RELOCINFO"
	.align	8
	.sectionentsize	8
        /*0000*/ 	.byte	0x73, 0x00, 0x00, 0x00, 0x00, 0x00, 0x00, 0x00, 0x00, 0x00, 0x00, 0x11, 0x25, 0x00, 0x05, 0x36


//--------------------- .nv.constant0.matmul_kernel --------------------------
	.section	.nv.constant0.matmul_kernel,"a",@progbits
	.sectionflags	@""
	.align	4
.nv.constant0.matmul_kernel:
	.zero		432


//--------------------- .text.matmul_kernel       --------------------------
	.section	.text.matmul_kernel,"ax",@progbits
	.sectioninfo	@"SHI_REGISTERS=96"
	.align	128
        .global         matmul_kernel
        .type           matmul_kernel,@function
        .size           matmul_kernel,(.L_x_3 - matmul_kernel)
        .other          matmul_kernel,@"STO_CUDA_ENTRY STV_DEFAULT"
matmul_kernel:
.text.matmul_kernel:
[----:B------:R-:W-:Y:S02]  /*0000*/  IMAD.MOV.U32 R1, RZ, RZ, c[0x0][0x28] ;  /* 0x00000a00ff017624 */ /* 0x000fe400078e00ff */
[----:B------:R-:W-:Y:S01]  /*0010*/  IMAD.MOV.U32 R0, RZ, RZ, c[0x0][0x17c] ;  /* 0x00005f00ff007624 */ /* 0x000fe200078e00ff */
[----:B------:R-:W0:Y:S01]  /*0020*/  S2R R5, SR_CTAID.X ;  /* 0x0000000000057919 */ /* 0x000e220000002500 */
[----:B------:R-:W-:-:S03]  /*0030*/  ULDC.64 UR6, c[0x0][0x118] ;  /* 0x0000460000067ab9 */ /* 0x000fc60000000a00 */
[----:B------:R-:W-:-:S04]  /*0040*/  IADD3 R0, R0, 0xf, RZ ;  /* 0x0000000f00007810 */ /* 0x000fc80007ffe0ff */
[----:B------:R-:W-:-:S04]  /*0050*/  SHF.R.S32.HI R3, RZ, 0x1f, R0 ;  /* 0x0000001fff037819 */ /* 0x000fc80000011400 */
[----:B------:R-:W-:-:S04]  /*0060*/  LEA.HI R3, R3, R0, RZ, 0x4 ;  /* 0x0000000003037211 */ /* 0x000fc800078f20ff */
[----:B------:R-:W-:-:S05]  /*0070*/  SHF.R.S32.HI R3, RZ, 0x4, R3 ;  /* 0x00000004ff037819 */ /* 0x000fca0000011403 */
[----:B------:R-:W-:Y:S01]  /*0080*/  IMAD.SHL.U32 R4, R3, 0x8, RZ ;  /* 0x0000000803047824 */ /* 0x000fe200078e00ff */
[----:B0-----:R-:W-:-:S04]  /*0090*/  IABS R8, R5 ;  /* 0x0000000500087213 */ /* 0x001fc80000000000 */
[-C--:B------:R-:W-:Y:S02]  /*00a0*/  IABS R7, R4.reuse ;  /* 0x0000000400077213 */ /* 0x080fe40000000000 */
[----:B------:R-:W-:Y:S02]  /*00b0*/  IABS R10, R4 ;  /* 0x00000004000a7213 */ /* 0x000fe40000000000 */
[----:B------:R-:W0:Y:S08]  /*00c0*/  I2F.RP R0, R7 ;  /* 0x0000000700007306 */ /* 0x000e300000209400 */
[----:B0-----:R-:W0:Y:S02]  /*00d0*/  MUFU.RCP R0, R0 ;  /* 0x0000000000007308 */ /* 0x001e240000001000 */
[----:B0-----:R-:W-:Y:S01]  /*00e0*/  IADD3 R2, R0, 0xffffffe, RZ ;  /* 0x0ffffffe00027810 */ /* 0x001fe20007ffe0ff */
[----:B------:R-:W-:-:S05]  /*00f0*/  IMAD.MOV R0, RZ, RZ, -R10 ;  /* 0x000000ffff007224 */ /* 0x000fca00078e0a0a */
[----:B------:R0:W1:Y:S02]  /*0100*/  F2I.FTZ.U32.TRUNC.NTZ R3, R2 ;  /* 0x0000000200037305 */ /* 0x000064000021f000 */
[----:B0-----:R-:W-:Y:S02]  /*0110*/  IMAD.MOV.U32 R2, RZ, RZ, RZ ;  /* 0x000000ffff027224 */ /* 0x001fe400078e00ff */
[----:B-1----:R-:W-:-:S04]  /*0120*/  IMAD.MOV R6, RZ, RZ, -R3 ;  /* 0x000000ffff067224 */ /* 0x002fc800078e0a03 */
[----:B------:R-:W-:Y:S02]  /*0130*/  IMAD R9, R6, R7, RZ ;  /* 0x0000000706097224 */ /* 0x000fe400078e02ff */
[----:B------:R-:W-:Y:S02]  /*0140*/  IMAD.MOV.U32 R6, RZ, RZ, R8 ;  /* 0x000000ffff067224 */ /* 0x000fe400078e0008 */
[----:B------:R-:W-:-:S06]  /*0150*/  IMAD.HI.U32 R3, R3, R9, R2 ;  /* 0x0000000903037227 */ /* 0x000fcc00078e0002 */
[----:B------:R-:W-:-:S04]  /*0160*/  IMAD.HI.U32 R3, R3, R6, RZ ;  /* 0x0000000603037227 */ /* 0x000fc800078e00ff */
[----:B------:R-:W-:-:S05]  /*0170*/  IMAD R0, R3, R0, R6 ;  /* 0x0000000003007224 */ /* 0x000fca00078e0206 */
[----:B------:R-:W-:-:S13]  /*0180*/  ISETP.GT.U32.AND P1, PT, R7, R0, PT ;  /* 0x000000000700720c */ /* 0x000fda0003f24070 */
[----:B------:R-:W-:Y:S01]  /*0190*/  @!P1 IMAD.IADD R0, R0, 0x1, -R7 ;  /* 0x0000000100009824 */ /* 0x000fe200078e0a07 */
[----:B------:R-:W-:Y:S02]  /*01a0*/  @!P1 IADD3 R3, R3, 0x1, RZ ;  /* 0x0000000103039810 */ /* 0x000fe40007ffe0ff */
[----:B------:R-:W-:Y:S02]  /*01b0*/  ISETP.NE.AND P1, PT, R4, RZ, PT ;  /* 0x000000ff0400720c */ /* 0x000fe40003f25270 */
[----:B------:R-:W-:Y:S02]  /*01c0*/  ISETP.GE.U32.AND P0, PT, R0, R7, PT ;  /* 0x000000070000720c */ /* 0x000fe40003f06070 */
[----:B------:R-:W-:-:S04]  /*01d0*/  LOP3.LUT R0, R5, R4, RZ, 0x3c, !PT ;  /* 0x0000000405007212 */ /* 0x000fc800078e3cff */
[----:B------:R-:W-:Y:S01]  /*01e0*/  ISETP.GE.AND P2, PT, R0, RZ, PT ;  /* 0x000000ff0000720c */ /* 0x000fe20003f46270 */
[----:B------:R-:W-:-:S05]  /*01f0*/  IMAD.MOV.U32 R0, RZ, RZ, 0x1f ;  /* 0x0000001fff007424 */ /* 0x000fca00078e00ff */
[----:B------:R-:W-:Y:S02]  /*0200*/  IADD3 R0, R0, c[0x0][0x178], RZ ;  /* 0x00005e0000007a10 */ /* 0x000fe40007ffe0ff */
[----:B------:R-:W-:-:S05]  /*0210*/  @P0 IADD3 R3, R3, 0x1, RZ ;  /* 0x0000000103030810 */ /* 0x000fca0007ffe0ff */
[----:B------:R-:W-:Y:S01]  /*0220*/  IMAD.MOV.U32 R2, RZ, RZ, R3 ;  /* 0x000000ffff027224 */ /* 0x000fe200078e0003 */
[----:B------:R-:W-:-:S03]  /*0230*/  SHF.R.S32.HI R3, RZ, 0x1f, R0 ;  /* 0x0000001fff037819 */ /* 0x000fc60000011400 */
[----:B------:R-:W-:Y:S01]  /*0240*/  @!P2 IMAD.MOV R2, RZ, RZ, -R2 ;  /* 0x000000ffff02a224 */ /* 0x000fe200078e0a02 */
[----:B------:R-:W-:Y:S02]  /*0250*/  @!P1 LOP3.LUT R2, RZ, R4, RZ, 0x33, !PT ;  /* 0x00000004ff029212 */ /* 0x000fe400078e33ff */
[----:B------:R-:W-:-:S03]  /*0260*/  LEA.HI R3, R3, R0, RZ, 0x5 ;  /* 0x0000000003037211 */ /* 0x000fc600078f28ff */
[----:B------:R-:W-:Y:S02]  /*0270*/  IMAD.SHL.U32 R8, R2, 0x8, RZ ;  /* 0x0000000802087824 */ /* 0x000fe400078e00ff */
[----:B------:R-:W-:-:S03]  /*0280*/  IMAD.MOV R2, RZ, RZ, -R2 ;  /* 0x000000ffff027224 */ /* 0x000fc600078e0a02 */
[----:B------:R-:W-:Y:S01]  /*0290*/  LEA.HI.SX32 R3, R3, -R8, 0x1b ;  /* 0x8000000803037211 */ /* 0x000fe200078fdaff */
[----:B------:R-:W-:-:S03]  /*02a0*/  IMAD R11, R4, R2, R5 ;  /* 0x00000002040b7224 */ /* 0x000fc600078e0205 */
[----:B------:R-:W-:-:S04]  /*02b0*/  IMNMX R6, R3, 0x8, PT ;  /* 0x0000000803067817 */ /* 0x000fc80003800200 */
[-C--:B------:R-:W-:Y:S02]  /*02c0*/  IABS R7, R6.reuse ;  /* 0x0000000600077213 */ /* 0x080fe40000000000 */
[----:B------:R-:W-:Y:S02]  /*02d0*/  IABS R4, R6 ;  /* 0x0000000600047213 */ /* 0x000fe40000000000 */
[----:B------:R-:W0:Y:S08]  /*02e0*/  I2F.RP R0, R7 ;  /* 0x0000000700007306 */ /* 0x000e300000209400 */
[----:B0-----:R-:W0:Y:S02]  /*02f0*/  MUFU.RCP R0, R0 ;  /* 0x0000000000007308 */ /* 0x001e240000001000 */
[----:B0-----:R-:W-:-:S06]  /*0300*/  IADD3 R3, R0, 0xffffffe, RZ ;  /* 0x0ffffffe00037810 */ /* 0x001fcc0007ffe0ff */
[----:B------:R-:W0:Y:S02]  /*0310*/  F2I.FTZ.U32.TRUNC.NTZ R3, R3 ;  /* 0x0000000300037305 */ /* 0x000e24000021f000 */
[----:B0-----:R-:W-:-:S04]  /*0320*/  IMAD.MOV R9, RZ, RZ, -R3 ;  /* 0x000000ffff097224 */ /* 0x001fc800078e0a03 */
[----:B------:R-:W-:Y:S01]  /*0330*/  IMAD.MOV.U32 R2, RZ, RZ, R9 ;  /* 0x000000ffff027224 */ /* 0x000fe200078e0009 */
[----:B------:R-:W-:-:S03]  /*0340*/  IABS R9, R11 ;  /* 0x0000000b00097213 */ /* 0x000fc60000000000 */
[----:B------:R-:W-:Y:S02]  /*0350*/  IMAD R5, R2, R7, RZ ;  /* 0x0000000702057224 */ /* 0x000fe400078e02ff */
[----:B------:R-:W-:-:S04]  /*0360*/  IMAD.MOV.U32 R2, RZ, RZ, RZ ;  /* 0x000000ffff027224 */ /* 0x000fc800078e00ff */
[----:B------:R-:W-:-:S04]  /*0370*/  IMAD.HI.U32 R2, R3, R5, R2 ;  /* 0x0000000503027227 */ /* 0x000fc800078e0002 */
[----:B------:R-:W-:Y:S02]  /*0380*/  IMAD.MOV R3, RZ, RZ, -R4 ;  /* 0x000000ffff037224 */ /* 0x000fe400078e0a04 */
[----:B------:R-:W-:-:S04]  /*0390*/  IMAD.HI.U32 R0, R2, R9, RZ ;  /* 0x0000000902007227 */ /* 0x000fc800078e00ff */
[----:B------:R-:W-:Y:S02]  /*03a0*/  IMAD R2, R0, R3, R9 ;  /* 0x0000000300027224 */ /* 0x000fe400078e0209 */
[----:B------:R-:W-:-:S03]  /*03b0*/  IMAD.MOV.U32 R9, RZ, RZ, c[0x0][0x180] ;  /* 0x00006000ff097624 */ /* 0x000fc600078e00ff */
[----:B------:R-:W-:Y:S02]  /*03c0*/  ISETP.GT.U32.AND P1, PT, R7, R2, PT ;  /* 0x000000020700720c */ /* 0x000fe40003f24070 */
[----:B------:R-:W-:-:S11]  /*03d0*/  IADD3 R9, R9, 0x3f, RZ ;  /* 0x0000003f09097810 */ /* 0x000fd60007ffe0ff */
[----:B------:R-:W-:Y:S01]  /*03e0*/  @!P1 IMAD.IADD R2, R2, 0x1, -R7 ;  /* 0x0000000102029824 */ /* 0x000fe200078e0a07 */
[----:B------:R-:W-:Y:S02]  /*03f0*/  @!P1 IADD3 R0, R0, 0x1, RZ ;  /* 0x0000000100009810 */ /* 0x000fe40007ffe0ff */
[----:B------:R-:W-:Y:S02]  /*0400*/  ISETP.NE.AND P1, PT, R6, RZ, PT ;  /* 0x000000ff0600720c */ /* 0x000fe40003f25270 */
[----:B------:R-:W-:Y:S02]  /*0410*/  ISETP.GE.U32.AND P0, PT, R2, R7, PT ;  /* 0x000000070200720c */ /* 0x000fe40003f06070 */
[----:B------:R-:W-:-:S04]  /*0420*/  LOP3.LUT R2, R11, R6, RZ, 0x3c, !PT ;  /* 0x000000060b027212 */ /* 0x000fc800078e3cff */
[----:B------:R-:W-:Y:S02]  /*0430*/  ISETP.GE.AND P2, PT, R2, RZ, PT ;  /* 0x000000ff0200720c */ /* 0x000fe40003f46270 */
[----:B------:R-:W0:Y:S05]  /*0440*/  S2R R2, SR_TID.X ;  /* 0x0000000000027919 */ /* 0x000e2a0000002100 */
[----:B------:R-:W-:-:S06]  /*0450*/  @P0 IADD3 R0, R0, 0x1, RZ ;  /* 0x0000000100000810 */ /* 0x000fcc0007ffe0ff */
[----:B------:R-:W-:Y:S01]  /*0460*/  @!P2 IMAD.MOV R0, RZ, RZ, -R0 ;  /* 0x000000ffff00a224 */ /* 0x000fe200078e0a00 */
[----:B------:R-:W-:Y:S02]  /*0470*/  @!P1 LOP3.LUT R0, RZ, R6, RZ, 0x33, !PT ;  /* 0x00000006ff009212 */ /* 0x000fe400078e33ff */
[----:B------:R-:W-:-:S03]  /*0480*/  ISETP.GT.AND P1, PT, R9, 0x3f, PT ;  /* 0x0000003f0900780c */ /* 0x000fc60003f24270 */
[----:B------:R-:W-:Y:S02]  /*0490*/  IMAD.MOV R3, RZ, RZ, -R0 ;  /* 0x000000ffff037224 */ /* 0x000fe400078e0a00 */
[----:B------:R-:W-:Y:S02]  /*04a0*/  IMAD.SHL.U32 R7, R0, 0x10, RZ ;  /* 0x0000001000077824 */ /* 0x000fe400078e00ff */
[----:B------:R-:W-:Y:S01]  /*04b0*/  IMAD R3, R6, R3, R11 ;  /* 0x0000000306037224 */ /* 0x000fe200078e020b */
[----:B0-----:R-:W-:-:S03]  /*04c0*/  SHF.R.U32.HI R4, RZ, 0x5, R2 ;  /* 0x00000005ff047819 */ /* 0x001fc60000011602 */
[----:B------:R-:W-:Y:S01]  /*04d0*/  IMAD.IADD R8, R8, 0x1, R3 ;  /* 0x0000000108087824 */ /* 0x000fe200078e0203 */
[C---:B------:R-:W-:Y:S01]  /*04e0*/  LOP3.LUT R3, R2.reuse, 0x1f, RZ, 0xc0, !PT ;  /* 0x0000001f02037812 */ /* 0x040fe200078ec0ff */
[C---:B------:R-:W-:Y:S01]  /*04f0*/  @!P1 IMAD.SHL.U32 R5, R2.reuse, 0x20, RZ ;  /* 0x0000002002059824 */ /* 0x040fe200078e00ff */
[C---:B------:R-:W-:Y:S01]  /*0500*/  LOP3.LUT R10, R2.reuse, 0x40, RZ, 0xc0, !PT ;  /* 0x00000040020a7812 */ /* 0x040fe200078ec0ff */
[----:B------:R-:W-:Y:S01]  /*0510*/  @!P1 IMAD.MOV.U32 R28, RZ, RZ, RZ ;  /* 0x000000ffff1c9224 */ /* 0x000fe200078e00ff */
[----:B------:R-:W-:Y:S01]  /*0520*/  LOP3.LUT P0, RZ, R2, 0x40, RZ, 0xc0, !PT ;  /* 0x0000004002ff7812 */ /* 0x000fe2000780c0ff */
[----:B------:R-:W-:Y:S01]  /*0530*/  @!P1 IMAD.MOV.U32 R30, RZ, RZ, RZ ;  /* 0x000000ffff1e9224 */ /* 0x000fe200078e00ff */
[----:B------:R-:W-:Y:S01]  /*0540*/  SGXT.U32 R4, R4, 0x2 ;  /* 0x000000020404781a */ /* 0x000fe20000000000 */
[----:B------:R-:W-:Y:S01]  /*0550*/  IMAD R8, R8, 0x20, R3 ;  /* 0x0000002008087824 */ /* 0x000fe200078e0203 */
[----:B------:R-:W-:Y:S01]  /*0560*/  @!P1 SHF.R.U32.HI R6, RZ, 0x1, R10 ;  /* 0x00000001ff069819 */ /* 0x000fe2000001160a */
[----:B------:R-:W-:Y:S05]  /*0570*/  @!P1 BRA `(.L_x_0) ;  /* 0x0000175000009947 */ /* 0x000fea0003800000 */
[----:B------:R-:W-:Y:S01]  /*0580*/  IABS R24, c[0x0][0x17c] ;  /* 0x00005f0000187a13 */ /* 0x000fe20000000000 */
[----:B------:R-:W-:Y:S01]  /*0590*/  IMAD.MOV.U32 R51, RZ, RZ, c[0x0][0x18c] ;  /* 0x00006300ff337624 */ /* 0x000fe200078e00ff */
[----:B------:R-:W-:Y:S01]  /*05a0*/  IABS R0, c[0x0][0x178] ;  /* 0x00005e0000007a13 */ /* 0x000fe20000000000 */
[----:B------:R-:W-:Y:S01]  /*05b0*/  IMAD.MOV.U32 R52, RZ, RZ, c[0x0][0x188] ;  /* 0x00006200ff347624 */ /* 0x000fe200078e00ff */
[----:B------:R-:W0:Y:S01]  /*05c0*/  I2F.RP R6, R24 ;  /* 0x0000001800067306 */ /* 0x000e220000209400 */
[----:B------:R-:W-:Y:S01]  /*05d0*/  LEA.HI R26, R10, R7, RZ, 0x1a ;  /* 0x000000070a1a7211 */ /* 0x000fe200078fd0ff */
[C---:B------:R-:W-:Y:S01]  /*05e0*/  IMAD R50, R4.reuse, c[0x0][0x188], RZ ;  /* 0x0000620004327a24 */ /* 0x040fe200078e02ff */
[----:B------:R-:W-:Y:S01]  /*05f0*/  LOP3.LUT R40, R4, 0x20, RZ, 0xfc, !PT ;  /* 0x0000002004287812 */ /* 0x000fe200078efcff */
[----:B------:R-:W-:Y:S01]  /*0600*/  IMAD.SHL.U32 R51, R51, 0x40, RZ ;  /* 0x0000004033337824 */ /* 0x000fe200078e00ff */
[----:B------:R-:W-:Y:S01]  /*0610*/  IADD3 R5, R26, 0xe, RZ ;  /* 0x0000000e1a057810 */ /* 0x000fe20007ffe0ff */
[----:B------:R-:W-:Y:S01]  /*0620*/  IMAD.SHL.U32 R52, R52, 0x40, RZ ;  /* 0x0000004034347824 */ /* 0x000fe200078e00ff */
[----:B------:R-:W-:Y:S01]  /*0630*/  IADD3 R11, R26, 0xc, RZ ;  /* 0x0000000c1a0b7810 */ /* 0x000fe20007ffe0ff */
[----:B------:R-:W1:Y:S01]  /*0640*/  I2F.RP R16, R0 ;  /* 0x0000000000107306 */ /* 0x000e620000209400 */
[----:B------:R-:W-:Y:S01]  /*0650*/  IABS R19, R5 ;  /* 0x0000000500137213 */ /* 0x000fe20000000000 */
[----:B------:R-:W-:Y:S01]  /*0660*/  IMAD R62, R40, c[0x0][0x188], RZ ;  /* 0x00006200283e7a24 */ /* 0x000fe200078e02ff */
[----:B------:R-:W-:Y:S01]  /*0670*/  IABS R21, R11 ;  /* 0x0000000b00157213 */ /* 0x000fe20000000000 */
[----:B------:R-:W-:Y:S01]  /*0680*/  ULDC UR4, c[0x0][0x180] ;  /* 0x0000600000047ab9 */ /* 0x000fe20000000800 */
[----:B------:R-:W-:-:S02]  /*0690*/  IADD3 R28, R26, 0x8, RZ ;  /* 0x000000081a1c7810 */ /* 0x000fc40007ffe0ff */
[C---:B------:R-:W-:Y:S01]  /*06a0*/  IADD3 R29, R26.reuse, 0x6, RZ ;  /* 0x000000061a1d7810 */ /* 0x040fe20007ffe0ff */
[----:B0-----:R-:W0:Y:S01]  /*06b0*/  MUFU.RCP R6, R6 ;  /* 0x0000000600067308 */ /* 0x001e220000001000 */
[----:B------:R-:W-:Y:S02]  /*06c0*/  IABS R18, R28 ;  /* 0x0000001c00127213 */ /* 0x000fe40000000000 */
[C---:B------:R-:W-:Y:S02]  /*06d0*/  IADD3 R30, R26.reuse, 0x4, RZ ;  /* 0x000000041a1e7810 */ /* 0x040fe40007ffe0ff */
[----:B------:R-:W-:Y:S02]  /*06e0*/  IADD3 R31, R26, 0x2, RZ ;  /* 0x000000021a1f7810 */ /* 0x000fe40007ffe0ff */
[----:B------:R-:W-:Y:S01]  /*06f0*/  IABS R27, R26 ;  /* 0x0000001a001b7213 */ /* 0x000fe20000000000 */
[----:B-1----:R-:W1:Y:S01]  /*0700*/  MUFU.RCP R16, R16 ;  /* 0x0000001000107308 */ /* 0x002e620000001000 */
[----:B------:R-:W-:-:S02]  /*0710*/  LOP3.LUT R41, R4, 0x24, RZ, 0xfc, !PT ;  /* 0x0000002404297812 */ /* 0x000fc400078efcff */
[C---:B------:R-:W-:Y:S02]  /*0720*/  LOP3.LUT R42, R4.reuse, 0x28, RZ, 0xfc, !PT ;  /* 0x00000028042a7812 */ /* 0x040fe400078efcff */
[C---:B------:R-:W-:Y:S01]  /*0730*/  LOP3.LUT R43, R4.reuse, 0x2c, RZ, 0xfc, !PT ;  /* 0x0000002c042b7812 */ /* 0x040fe200078efcff */
[----:B------:R-:W-:Y:S01]  /*0740*/  IMAD R61, R41, c[0x0][0x188], RZ ;  /* 0x00006200293d7a24 */ /* 0x000fe200078e02ff */
[----:B------:R-:W-:Y:S01]  /*0750*/  LOP3.LUT R44, R4, 0x30, RZ, 0xfc, !PT ;  /* 0x00000030042c7812 */ /* 0x000fe200078efcff */
[----:B------:R-:W-:Y:S01]  /*0760*/  IMAD R60, R42, c[0x0][0x188], RZ ;  /* 0x000062002a3c7a24 */ /* 0x000fe200078e02ff */
[----:B0-----:R-:W-:Y:S01]  /*0770*/  IADD3 R12, R6, 0xffffffe, RZ ;  /* 0x0ffffffe060c7810 */ /* 0x001fe20007ffe0ff */
[----:B------:R-:W-:Y:S01]  /*0780*/  IMAD R59, R43, c[0x0][0x188], RZ ;  /* 0x000062002b3b7a24 */ /* 0x000fe200078e02ff */
[----:B------:R-:W-:Y:S01]  /*0790*/  LOP3.LUT R45, R4, 0x34, RZ, 0xfc, !PT ;  /* 0x00000034042d7812 */ /* 0x000fe200078efcff */
[----:B------:R-:W-:Y:S01]  /*07a0*/  IMAD R58, R44, c[0x0][0x188], RZ ;  /* 0x000062002c3a7a24 */ /* 0x000fe200078e02ff */
[----:B------:R0:W2:Y:S01]  /*07b0*/  F2I.FTZ.U32.TRUNC.NTZ R13, R12 ;  /* 0x0000000c000d7305 */ /* 0x0000a2000021f000 */
[----:B------:R-:W-:-:S02]  /*07c0*/  LOP3.LUT R48, R4, 0x38, RZ, 0xfc, !PT ;  /* 0x0000003804307812 */ /* 0x000fc400078efcff */
[----:B-1----:R-:W-:Y:S01]  /*07d0*/  IADD3 R14, R16, 0xffffffe, RZ ;  /* 0x0ffffffe100e7810 */ /* 0x002fe20007ffe0ff */
[----:B------:R-:W-:Y:S01]  /*07e0*/  IMAD R57, R45, c[0x0][0x188], RZ ;  /* 0x000062002d397a24 */ /* 0x000fe200078e02ff */
[----:B------:R-:W-:Y:S01]  /*07f0*/  IADD3 R16, R26, 0xa, RZ ;  /* 0x0000000a1a107810 */ /* 0x000fe20007ffe0ff */
[----:B------:R-:W-:Y:S01]  /*0800*/  IMAD R56, R48, c[0x0][0x188], RZ ;  /* 0x0000620030387a24 */ /* 0x000fe200078e02ff */
[----:B------:R-:W-:Y:S01]  /*0810*/  LEA.HI R49, R2, 0x3c, RZ, 0x1b ;  /* 0x0000003c02317811 */ /* 0x000fe200078fd8ff */
[----:B------:R1:W3:Y:S01]  /*0820*/  F2I.FTZ.U32.TRUNC.NTZ R15, R14 ;  /* 0x0000000e000f7305 */ /* 0x0002e2000021f000 */
[----:B0-----:R-:W-:Y:S01]  /*0830*/  IMAD.MOV.U32 R12, RZ, RZ, RZ ;  /* 0x000000ffff0c7224 */ /* 0x001fe200078e00ff */
[----:B------:R-:W-:Y:S02]  /*0840*/  IABS R23, R16 ;  /* 0x0000001000177213 */ /* 0x000fe40000000000 */
[----:B------:R-:W-:Y:S02]  /*0850*/  IMAD R54, R49, c[0x0][0x188], RZ ;  /* 0x0000620031367a24 */ /* 0x000fe400078e02ff */
[----:B--2---:R-:W-:-:S02]  /*0860*/  IMAD.MOV R17, RZ, RZ, -R13 ;  /* 0x000000ffff117224 */ /* 0x004fc400078e0a0d */
[----:B-1----:R-:W-:Y:S02]  /*0870*/  IMAD.MOV.U32 R14, RZ, RZ, RZ ;  /* 0x000000ffff0e7224 */ /* 0x002fe400078e00ff */
[----:B------:R-:W-:-:S04]  /*0880*/  IMAD R17, R17, R24, RZ ;  /* 0x0000001811117224 */ /* 0x000fc800078e02ff */
[----:B------:R-:W-:-:S04]  /*0890*/  IMAD.HI.U32 R12, R13, R17, R12 ;  /* 0x000000110d0c7227 */ /* 0x000fc800078e000c */
[----:B---3--:R-:W-:Y:S02]  /*08a0*/  IMAD.MOV R25, RZ, RZ, -R15 ;  /* 0x000000ffff197224 */ /* 0x008fe400078e0a0f */
[----:B------:R-:W-:-:S04]  /*08b0*/  IMAD.HI.U32 R6, R12, R19, RZ ;  /* 0x000000130c067227 */ /* 0x000fc800078e00ff */
[----:B------:R-:W-:-:S04]  /*08c0*/  IMAD.HI.U32 R13, R12, R21, RZ ;  /* 0x000000150c0d7227 */ /* 0x000fc800078e00ff */
[----:B------:R-:W-:Y:S02]  /*08d0*/  IMAD.MOV R6, RZ, RZ, -R6 ;  /* 0x000000ffff067224 */ /* 0x000fe400078e0a06 */
[----:B------:R-:W-:Y:S02]  /*08e0*/  IMAD R25, R25, R0, RZ ;  /* 0x0000000019197224 */ /* 0x000fe400078e02ff */
[----:B------:R-:W-:Y:S02]  /*08f0*/  IMAD.MOV R13, RZ, RZ, -R13 ;  /* 0x000000ffff0d7224 */ /* 0x000fe400078e0a0d */
[----:B------:R-:W-:Y:S02]  /*0900*/  IMAD R6, R24, R6, R19 ;  /* 0x0000000618067224 */ /* 0x000fe400078e0213 */
[----:B------:R-:W-:Y:S02]  /*0910*/  IMAD.MOV.U32 R19, RZ, RZ, R18 ;  /* 0x000000ffff137224 */ /* 0x000fe400078e0012 */
[----:B------:R-:W-:Y:S01]  /*0920*/  IMAD.HI.U32 R17, R12, R23, RZ ;  /* 0x000000170c117227 */ /* 0x000fe200078e00ff */
[----:B------:R-:W-:-:S03]  /*0930*/  ISETP.GT.U32.AND P1, PT, R24, R6, PT ;  /* 0x000000061800720c */ /* 0x000fc60003f24070 */
[----:B------:R-:W-:Y:S01]  /*0940*/  IMAD.HI.U32 R20, R15, R25, R14 ;  /* 0x000000190f147227 */ /* 0x000fe200078e000e */
[----:B------:R-:W-:-:S03]  /*0950*/  IABS R25, R31 ;  /* 0x0000001f00197213 */ /* 0x000fc60000000000 */
[----:B------:R-:W-:Y:S01]  /*0960*/  IMAD R14, R24, R13, R21 ;  /* 0x0000000d180e7224 */ /* 0x000fe200078e0215 */
[----:B------:R-:W-:Y:S01]  /*0970*/  IABS R21, R29 ;  /* 0x0000001d00157213 */ /* 0x000fe20000000000 */
[----:B------:R-:W-:-:S03]  /*0980*/  IMAD.HI.U32 R13, R12, R19, RZ ;  /* 0x000000130c0d7227 */ /* 0x000fc600078e00ff */
[C---:B------:R-:W-:Y:S01]  /*0990*/  ISETP.GT.U32.AND P3, PT, R24.reuse, R14, PT ;  /* 0x0000000e1800720c */ /* 0x040fe20003f64070 */
[----:B------:R-:W-:Y:S02]  /*09a0*/  IMAD.MOV R17, RZ, RZ, -R17 ;  /* 0x000000ffff117224 */ /* 0x000fe400078e0a11 */
[----:B------:R-:W-:Y:S02]  /*09b0*/  IMAD.MOV R13, RZ, RZ, -R13 ;  /* 0x000000ffff0d7224 */ /* 0x000fe400078e0a0d */
[C---:B------:R-:W-:Y:S01]  /*09c0*/  IMAD R15, R24.reuse, R17, R23 ;  /* 0x00000011180f7224 */ /* 0x040fe200078e0217 */
[----:B------:R-:W-:Y:S01]  /*09d0*/  IABS R23, R30 ;  /* 0x0000001e00177213 */ /* 0x000fe20000000000 */
[----:B------:R-:W-:Y:S02]  /*09e0*/  IMAD R17, R24, R13, R19 ;  /* 0x0000000d18117224 */ /* 0x000fe400078e0213 */
[----:B------:R-:W-:Y:S01]  /*09f0*/  IMAD.HI.U32 R13, R12, R21, RZ ;  /* 0x000000150c0d7227 */ /* 0x000fe200078e00ff */
[----:B------:R-:W-:-:S02]  /*0a00*/  ISETP.GT.U32.AND P6, PT, R24, R15, PT ;  /* 0x0000000f1800720c */ /* 0x000fc40003fc4070 */
[----:B------:R-:W-:Y:S01]  /*0a10*/  ISETP.GT.U32.AND P4, PT, R24, R17, PT ;  /* 0x000000111800720c */ /* 0x000fe20003f84070 */
[----:B------:R-:W-:-:S04]  /*0a20*/  IMAD.HI.U32 R18, R12, R23, RZ ;  /* 0x000000170c127227 */ /* 0x000fc800078e00ff */
[----:B------:R-:W-:Y:S02]  /*0a30*/  IMAD.MOV R13, RZ, RZ, -R13 ;  /* 0x000000ffff0d7224 */ /* 0x000fe400078e0a0d */
[----:B------:R-:W-:-:S04]  /*0a40*/  IMAD.HI.U32 R19, R12, R25, RZ ;  /* 0x000000190c137227 */ /* 0x000fc800078e00ff */
[----:B------:R-:W-:Y:S02]  /*0a50*/  @!P1 IMAD.IADD R6, R6, 0x1, -R24 ;  /* 0x0000000106069824 */ /* 0x000fe400078e0a18 */
[----:B------:R-:W-:Y:S02]  /*0a60*/  IMAD.MOV R22, RZ, RZ, -R18 ;  /* 0x000000ffff167224 */ /* 0x000fe400078e0a12 */
[C---:B------:R-:W-:Y:S01]  /*0a70*/  IMAD R18, R24.reuse, R13, R21 ;  /* 0x0000000d18127224 */ /* 0x040fe200078e0215 */
[C---:B------:R-:W-:Y:S01]  /*0a80*/  ISETP.GT.U32.AND P2, PT, R24.reuse, R6, PT ;  /* 0x000000061800720c */ /* 0x040fe20003f44070 */
[----:B------:R-:W-:Y:S01]  /*0a90*/  IMAD.MOV R13, RZ, RZ, -R19 ;  /* 0x000000ffff0d7224 */ /* 0x000fe200078e0a13 */
[----:B------:R-:W-:Y:S01]  /*0aa0*/  IABS R21, R8 ;  /* 0x0000000800157213 */ /* 0x000fe20000000000 */
[C---:B------:R-:W-:Y:S01]  /*0ab0*/  IMAD R19, R24.reuse, R22, R23 ;  /* 0x0000001618137224 */ /* 0x040fe200078e0217 */
[----:B------:R-:W-:Y:S01]  /*0ac0*/  ISETP.GT.U32.AND P5, PT, R24, R18, PT ;  /* 0x000000121800720c */ /* 0x000fe20003fa4070 */
[----:B------:R-:W-:-:S02]  /*0ad0*/  @!P6 IMAD.IADD R15, R15, 0x1, -R24 ;  /* 0x000000010f0fe824 */ /* 0x000fc400078e0a18 */
[----:B------:R-:W-:Y:S01]  /*0ae0*/  IMAD.HI.U32 R12, R12, R27, RZ ;  /* 0x0000001b0c0c7227 */ /* 0x000fe200078e00ff */
[----:B------:R-:W-:-:S03]  /*0af0*/  ISETP.GT.U32.AND P1, PT, R24, R19, PT ;  /* 0x000000131800720c */ /* 0x000fc60003f24070 */
[--C-:B------:R-:W-:Y:S01]  /*0b00*/  @!P4 IMAD.IADD R17, R17, 0x1, -R24.reuse ;  /* 0x000000011111c824 */ /* 0x100fe200078e0a18 */
[C---:B------:R-:W-:Y:S01]  /*0b10*/  ISETP.GT.U32.AND P4, PT, R24.reuse, R15, PT ;  /* 0x0000000f1800720c */ /* 0x040fe20003f84070 */
[----:B------:R-:W-:Y:S02]  /*0b20*/  IMAD R22, R24, R13, R25 ;  /* 0x0000000d18167224 */ /* 0x000fe400078e0219 */
[----:B------:R-:W-:Y:S02]  /*0b30*/  @!P3 IMAD.IADD R14, R14, 0x1, -R24 ;  /* 0x000000010e0eb824 */ /* 0x000fe400078e0a18 */
[----:B------:R-:W-:Y:S02]  /*0b40*/  IMAD.MOV R12, RZ, RZ, -R12 ;  /* 0x000000ffff0c7224 */ /* 0x000fe400078e0a0c */
[--C-:B------:R-:W-:Y:S01]  /*0b50*/  @!P2 IMAD.IADD R6, R6, 0x1, -R24.reuse ;  /* 0x000000010606a824 */ /* 0x100fe200078e0a18 */
[C---:B------:R-:W-:Y:S01]  /*0b60*/  ISETP.GT.U32.AND P2, PT, R24.reuse, R22, PT ;  /* 0x000000161800720c */ /* 0x040fe20003f44070 */
[C---:B------:R-:W-:Y:S01]  /*0b70*/  IMAD R23, R24.reuse, R12, R27 ;  /* 0x0000000c18177224 */ /* 0x040fe200078e021b */
[----:B------:R-:W-:Y:S01]  /*0b80*/  ISETP.GT.U32.AND P6, PT, R24, R14, PT ;  /* 0x0000000e1800720c */ /* 0x000fe20003fc4070 */
[--C-:B------:R-:W-:Y:S01]  /*0b90*/  @!P1 IMAD.IADD R19, R19, 0x1, -R24.reuse ;  /* 0x0000000113139824 */ /* 0x100fe200078e0a18 */
[----:B------:R-:W-:Y:S01]  /*0ba0*/  ISETP.GE.AND P1, PT, R11, RZ, PT ;  /* 0x000000ff0b00720c */ /* 0x000fe20003f26270 */
[--C-:B------:R-:W-:Y:S01]  /*0bb0*/  @!P5 IMAD.IADD R18, R18, 0x1, -R24.reuse ;  /* 0x000000011212d824 */ /* 0x100fe200078e0a18 */
[----:B------:R-:W-:Y:S01]  /*0bc0*/  ISETP.GT.U32.AND P3, PT, R24, R23, PT ;  /* 0x000000171800720c */ /* 0x000fe20003f64070 */
[----:B------:R-:W-:Y:S01]  /*0bd0*/  @!P4 IMAD.IADD R15, R15, 0x1, -R24 ;  /* 0x000000010f0fc824 */ /* 0x000fe200078e0a18 */
[----:B------:R-:W-:Y:S01]  /*0be0*/  ISETP.GE.AND P5, PT, R5, RZ, PT ;  /* 0x000000ff0500720c */ /* 0x000fe20003fa6270 */
[----:B------:R-:W-:Y:S01]  /*0bf0*/  IMAD.HI.U32 R20, R20, R21, RZ ;  /* 0x0000001514147227 */ /* 0x000fe200078e00ff */
[----:B------:R-:W-:-:S02]  /*0c00*/  ISETP.GT.U32.AND P4, PT, R24, R18, PT ;  /* 0x000000121800720c */ /* 0x000fc40003f84070 */
[----:B------:R-:W-:Y:S01]  /*0c10*/  LOP3.LUT R12, R2, 0x7, RZ, 0xc0, !PT ;  /* 0x00000007020c7812 */ /* 0x000fe200078ec0ff */
[--C-:B------:R-:W-:Y:S01]  /*0c20*/  @!P2 IMAD.IADD R22, R22, 0x1, -R24.reuse ;  /* 0x000000011616a824 */ /* 0x100fe200078e0a18 */
[----:B------:R-:W-:Y:S01]  /*0c30*/  ISETP.GE.AND P2, PT, R16, RZ, PT ;  /* 0x000000ff1000720c */ /* 0x000fe20003f46270 */
[----:B------:R-:W-:Y:S02]  /*0c40*/  @!P6 IMAD.IADD R14, R14, 0x1, -R24 ;  /* 0x000000010e0ee824 */ /* 0x000fe400078e0a18 */
[----:B------:R-:W-:Y:S01]  /*0c50*/  IMAD.MOV R5, RZ, RZ, -R20 ;  /* 0x000000ffff057224 */ /* 0x000fe200078e0a14 */
[----:B------:R-:W-:Y:S01]  /*0c60*/  SHF.R.S32.HI R20, RZ, 0x1f, R9 ;  /* 0x0000001fff147819 */ /* 0x000fe20000011409 */
[----:B------:R-:W-:Y:S01]  /*0c70*/  @!P1 IMAD.MOV R14, RZ, RZ, -R14 ;  /* 0x000000ffff0e9224 */ /* 0x000fe200078e0a0e */
[C---:B------:R-:W-:Y:S01]  /*0c80*/  ISETP.GT.U32.AND P1, PT, R24.reuse, R22, PT ;  /* 0x000000161800720c */ /* 0x040fe20003f24070 */
[--C-:B------:R-:W-:Y:S01]  /*0c90*/  @!P3 IMAD.IADD R23, R23, 0x1, -R24.reuse ;  /* 0x000000011717b824 */ /* 0x100fe200078e0a18 */
[----:B------:R-:W-:Y:S01]  /*0ca0*/  ISETP.GT.U32.AND P3, PT, R24, R17, PT ;  /* 0x000000111800720c */ /* 0x000fe20003f64070 */
[----:B------:R-:W-:Y:S01]  /*0cb0*/  IMAD R21, R0, R5, R21 ;  /* 0x0000000500157224 */ /* 0x000fe200078e0215 */
[----:B------:R-:W-:Y:S01]  /*0cc0*/  LEA.HI R20, R20, R9, RZ, 0x6 ;  /* 0x0000000914147211 */ /* 0x000fe200078f30ff */
[----:B------:R-:W-:Y:S01]  /*0cd0*/  @!P4 IMAD.IADD R18, R18, 0x1, -R24 ;  /* 0x000000011212c824 */ /* 0x000fe200078e0a18 */
[----:B------:R-:W-:Y:S01]  /*0ce0*/  ISETP.GT.U32.AND P6, PT, R24, R23, PT ;  /* 0x000000171800720c */ /* 0x000fe20003fc4070 */
[----:B------:R-:W-:Y:S01]  /*0cf0*/  IMAD.MOV.U32 R13, RZ, RZ, R6 ;  /* 0x000000ffff0d7224 */ /* 0x000fe200078e0006 */
[----:B------:R-:W-:Y:S01]  /*0d00*/  ISETP.GT.U32.AND P4, PT, R0, R21, PT ;  /* 0x000000150000720c */ /* 0x000fe20003f84070 */
[----:B------:R-:W-:Y:S01]  /*0d10*/  @!P2 IMAD.MOV R15, RZ, RZ, -R15 ;  /* 0x000000ffff0fa224 */ /* 0x000fe200078e0a0f */
[----:B------:R-:W-:Y:S01]  /*0d20*/  ISETP.GE.AND P2, PT, R26, RZ, PT ;  /* 0x000000ff1a00720c */ /* 0x000fe20003f46270 */
[----:B------:R-:W-:Y:S01]  /*0d30*/  @!P5 IMAD.MOV R13, RZ, RZ, -R13 ;  /* 0x000000ffff0dd224 */ /* 0x000fe200078e0a0d */
[----:B------:R-:W-:Y:S01]  /*0d40*/  ISETP.GT.U32.AND P5, PT, R24, R19, PT ;  /* 0x000000131800720c */ /* 0x000fe20003fa4070 */
[--C-:B------:R-:W-:Y:S01]  /*0d50*/  @!P1 IMAD.IADD R22, R22, 0x1, -R24.reuse ;  /* 0x0000000116169824 */ /* 0x100fe200078e0a18 */
[----:B------:R-:W-:Y:S01]  /*0d60*/  ISETP.GE.AND P1, PT, R30, RZ, PT ;  /* 0x000000ff1e00720c */ /* 0x000fe20003f26270 */
[----:B------:R-:W-:Y:S01]  /*0d70*/  @!P3 IMAD.IADD R17, R17, 0x1, -R24 ;  /* 0x000000011111b824 */ /* 0x000fe200078e0a18 */
[----:B------:R-:W-:Y:S01]  /*0d80*/  ISETP.GE.AND P3, PT, R28, RZ, PT ;  /* 0x000000ff1c00720c */ /* 0x000fe20003f66270 */
[C---:B------:R-:W-:Y:S01]  /*0d90*/  IMAD.SHL.U32 R25, R2.reuse, 0x2, RZ ;  /* 0x0000000202197824 */ /* 0x040fe200078e00ff */
[----:B------:R-:W-:Y:S01]  /*0da0*/  SHF.R.U32.HI R6, RZ, 0x1, R10 ;  /* 0x00000001ff067819 */ /* 0x000fe2000001160a */
[----:B------:R-:W-:Y:S01]  /*0db0*/  @!P6 IMAD.IADD R23, R23, 0x1, -R24 ;  /* 0x000000011717e824 */ /* 0x000fe200078e0a18 */
[----:B------:R-:W-:Y:S01]  /*0dc0*/  ISETP.GE.AND P6, PT, R31, RZ, PT ;  /* 0x000000ff1f00720c */ /* 0x000fe20003fc6270 */
[----:B------:R-:W-:Y:S01]  /*0dd0*/  @!P4 IMAD.IADD R21, R21, 0x1, -R0 ;  /* 0x000000011515c824 */ /* 0x000fe200078e0a00 */
[----:B------:R-:W-:Y:S01]  /*0de0*/  LOP3.LUT R9, R2, 0x3f, RZ, 0xc0, !PT ;  /* 0x0000003f02097812 */ /* 0x000fe200078ec0ff */
[----:B------:R-:W-:-:S02]  /*0df0*/  IMAD.MOV.U32 R31, RZ, RZ, R23 ;  /* 0x000000ffff1f7224 */ /* 0x000fc400078e0017 */
[----:B------:R-:W-:Y:S01]  /*0e00*/  @!P5 IMAD.IADD R19, R19, 0x1, -R24 ;  /* 0x000000011313d824 */ /* 0x000fe200078e0a18 */
[----:B------:R-:W-:Y:S01]  /*0e10*/  ISETP.GT.U32.AND P4, PT, R0, R21, PT ;  /* 0x000000150000720c */ /* 0x000fe20003f84070 */
[----:B------:R-:W-:Y:S01]  /*0e20*/  IMAD.SHL.U32 R10, R2, 0x8, RZ ;  /* 0x00000008020a7824 */ /* 0x000fe200078e00ff */
[----:B------:R-:W-:Y:S01]  /*0e30*/  ISETP.GE.AND P5, PT, R29, RZ, PT ;  /* 0x000000ff1d00720c */ /* 0x000fe20003fa6270 */
[----:B------:R-:W-:Y:S01]  /*0e40*/  @!P2 IMAD.MOV R31, RZ, RZ, -R31 ;  /* 0x000000ffff1fa224 */ /* 0x000fe200078e0a1f */
[----:B------:R-:W-:Y:S01]  /*0e50*/  ISETP.GE.AND P2, PT, R8, RZ, PT ;  /* 0x000000ff0800720c */ /* 0x000fe20003f46270 */
[----:B------:R-:W-:Y:S01]  /*0e60*/  @!P1 IMAD.MOV R19, RZ, RZ, -R19 ;  /* 0x000000ffff139224 */ /* 0x000fe200078e0a13 */
[----:B------:R-:W-:Y:S01]  /*0e70*/  ISETP.NE.AND P1, PT, RZ, c[0x0][0x178], PT ;  /* 0x00005e00ff007a0c */ /* 0x000fe20003f25270 */
[----:B------:R-:W-:Y:S01]  /*0e80*/  IMAD.SHL.U32 R5, R2, 0x20, RZ ;  /* 0x0000002002057824 */ /* 0x000fe200078e00ff */
[----:B------:R-:W-:Y:S01]  /*0e90*/  LOP3.LUT R11, R10, 0x30, RZ, 0xc0, !PT ;  /* 0x000000300a0b7812 */ /* 0x000fe200078ec0ff */
[----:B------:R-:W-:-:S02]  /*0ea0*/  IMAD.SHL.U32 R16, R12, 0x10, RZ ;  /* 0x000000100c107824 */ /* 0x000fc400078e00ff */
[----:B------:R-:W-:Y:S01]  /*0eb0*/  @!P3 IMAD.MOV R17, RZ, RZ, -R17 ;  /* 0x000000ffff11b224 */ /* 0x000fe200078e0a11 */
[----:B------:R-:W-:Y:S01]  /*0ec0*/  LOP3.LUT R27, R5, 0x400, RZ, 0xc0, !PT ;  /* 0x00000400051b7812 */ /* 0x000fe200078ec0ff */
[----:B------:R-:W-:Y:S01]  /*0ed0*/  @!P4 IMAD.IADD R21, R21, 0x1, -R0 ;  /* 0x000000011515c824 */ /* 0x000fe200078e0a00 */
[----:B------:R-:W-:Y:S01]  /*0ee0*/  LOP3.LUT R24, R16, 0x30, R25, 0x78, !PT ;  /* 0x0000003010187812 */ /* 0x000fe200078e7819 */
[----:B------:R-:W-:Y:S01]  /*0ef0*/  IMAD R16, R12, 0x40, R11 ;  /* 0x000000400c107824 */ /* 0x000fe200078e020b */
[----:B------:R-:W-:Y:S01]  /*0f00*/  LOP3.LUT R25, R6, 0x10, R25, 0xf8, !PT ;  /* 0x0000001006197812 */ /* 0x000fe200078ef819 */
[----:B------:R-:W-:Y:S01]  /*0f10*/  IMAD.MOV.U32 R29, RZ, RZ, R22 ;  /* 0x000000ffff1d7224 */ /* 0x000fe200078e0016 */
[----:B------:R-:W-:Y:S01]  /*0f20*/  ISETP.NE.AND P3, PT, RZ, c[0x0][0x17c], PT ;  /* 0x00005f00ff007a0c */ /* 0x000fe20003f65270 */
[----:B------:R-:W-:Y:S01]  /*0f30*/  IMAD.SHL.U32 R10, R9, 0x2, RZ ;  /* 0x00000002090a7824 */ /* 0x000fe200078e00ff */
[----:B------:R-:W-:Y:S01]  /*0f40*/  LOP3.LUT R0, RZ, c[0x0][0x17c], RZ, 0x33, !PT ;  /* 0x00005f00ff007a12 */ /* 0x000fe200078e33ff */
[----:B------:R-:W-:Y:S01]  /*0f50*/  IMAD R27, R12, 0x80, R27 ;  /* 0x000000800c1b7824 */ /* 0x000fe200078e021b */
[----:B------:R-:W-:Y:S01]  /*0f60*/  SEL R11, RZ, 0x90, !P0 ;  /* 0x00000090ff0b7807 */ /* 0x000fe20004000000 */
[----:B------:R-:W-:Y:S01]  /*0f70*/  @!P2 IMAD.MOV R21, RZ, RZ, -R21 ;  /* 0x000000ffff15a224 */ /* 0x000fe200078e0a15 */
[----:B------:R-:W-:Y:S01]  /*0f80*/  LOP3.LUT R25, R16, R25, RZ, 0x3c, !PT ;  /* 0x0000001910197212 */ /* 0x000fe200078e3cff */
[----:B------:R-:W-:Y:S01]  /*0f90*/  @!P5 IMAD.MOV R18, RZ, RZ, -R18 ;  /* 0x000000ffff12d224 */ /* 0x000fe200078e0a12 */
[----:B------:R-:W-:Y:S01]  /*0fa0*/  LOP3.LUT R12, R5, 0x200, RZ, 0xc0, !PT ;  /* 0x00000200050c7812 */ /* 0x000fe200078ec0ff */
[----:B------:R-:W-:Y:S01]  /*0fb0*/  @!P6 IMAD.MOV R29, RZ, RZ, -R29 ;  /* 0x000000ffff1de224 */ /* 0x000fe200078e0a1d */
[----:B------:R-:W-:Y:S01]  /*0fc0*/  @!P1 LOP3.LUT R21, RZ, c[0x0][0x178], RZ, 0x33, !PT ;  /* 0x00005e00ff159a12 */ /* 0x000fe200078e33ff */
[----:B------:R-:W-:Y:S01]  /*0fd0*/  IMAD R53, R9, c[0x0][0x18c], RZ ;  /* 0x0000630009357a24 */ /* 0x000fe200078e02ff */
[----:B------:R-:W-:Y:S01]  /*0fe0*/  SEL R22, R0, R13, !P3 ;  /* 0x0000000d00167207 */ /* 0x000fe20005800000 */
[----:B------:R-:W-:Y:S01]  /*0ff0*/  IMAD.IADD R12, R12, 0x1, R25 ;  /* 0x000000010c0c7824 */ /* 0x000fe200078e0219 */
[C---:B------:R-:W-:Y:S01]  /*1000*/  SEL R23, R0.reuse, R14, !P3 ;  /* 0x0000000e00177207 */ /* 0x040fe20005800000 */
[----:B------:R-:W-:Y:S01]  /*1010*/  IMAD R21, R21, c[0x0][0x184], RZ ;  /* 0x0000610015157a24 */ /* 0x000fe200078e02ff */
[----:B------:R-:W-:Y:S01]  /*1020*/  LOP3.LUT R10, R11, R10, RZ, 0x3c, !PT ;  /* 0x0000000a0b0a7212 */ /* 0x000fe200078e3cff */
[----:B------:R-:W-:Y:S01]  /*1030*/  IMAD.IADD R11, R27, 0x1, R24 ;  /* 0x000000011b0b7824 */ /* 0x000fe200078e0218 */
[----:B------:R-:W-:Y:S01]  /*1040*/  SEL R27, R0, R19, !P3 ;  /* 0x00000013001b7207 */ /* 0x000fe20005800000 */
[----:B------:R-:W-:Y:S01]  /*1050*/  IMAD R22, R22, c[0x0][0x190], RZ ;  /* 0x0000640016167a24 */ /* 0x000fe200078e02ff */
[C---:B------:R-:W-:Y:S01]  /*1060*/  SEL R24, R0.reuse, R15, !P3 ;  /* 0x0000000f00187207 */ /* 0x040fe20005800000 */
[----:B------:R-:W-:Y:S01]  /*1070*/  IMAD R23, R23, c[0x0][0x190], RZ ;  /* 0x0000640017177a24 */ /* 0x000fe200078e02ff */
[C---:B------:R-:W-:Y:S01]  /*1080*/  SEL R25, R0.reuse, R17, !P3 ;  /* 0x0000001100197207 */ /* 0x040fe20005800000 */
[----:B------:R-:W-:Y:S01]  /*1090*/  IMAD R27, R27, c[0x0][0x190], RZ ;  /* 0x000064001b1b7a24 */ /* 0x000fe200078e02ff */
[----:B------:R-:W-:Y:S01]  /*10a0*/  SEL R26, R0, R18, !P3 ;  /* 0x00000012001a7207 */ /* 0x000fe20005800000 */
[----:B------:R-:W-:Y:S01]  /*10b0*/  IMAD R24, R24, c[0x0][0x190], RZ ;  /* 0x0000640018187a24 */ /* 0x000fe200078e02ff */
[C---:B------:R-:W-:Y:S01]  /*10c0*/  SEL R32, R0.reuse, R29, !P3 ;  /* 0x0000001d00207207 */ /* 0x040fe20005800000 */
[----:B------:R-:W-:Y:S01]  /*10d0*/  IMAD R25, R25, c[0x0][0x190], RZ ;  /* 0x0000640019197a24 */ /* 0x000fe200078e02ff */
[----:B------:R-:W-:Y:S01]  /*10e0*/  SEL R33, R0, R31, !P3 ;  /* 0x0000001f00217207 */ /* 0x000fe20005800000 */
[----:B------:R-:W-:Y:S01]  /*10f0*/  IMAD R26, R26, c[0x0][0x190], RZ ;  /* 0x000064001a1a7a24 */ /* 0x000fe200078e02ff */
[----:B------:R-:W-:Y:S01]  /*1100*/  LEA R88, P2, R21, c[0x0][0x160], 0x1 ;  /* 0x0000580015587a11 */ /* 0x000fe200078408ff */
[----:B------:R-:W-:Y:S01]  /*1110*/  IMAD R32, R32, c[0x0][0x190], RZ ;  /* 0x0000640020207a24 */ /* 0x000fe200078e02ff */
[----:B------:R-:W-:Y:S01]  /*1120*/  LEA R86, P6, R22, c[0x0][0x168], 0x1 ;  /* 0x00005a0016567a11 */ /* 0x000fe200078c08ff */
[----:B------:R-:W-:Y:S01]  /*1130*/  IMAD R33, R33, c[0x0][0x190], RZ ;  /* 0x0000640021217a24 */ /* 0x000fe200078e02ff */
[----:B------:R-:W-:Y:S01]  /*1140*/  LEA R84, P5, R23, c[0x0][0x168], 0x1 ;  /* 0x00005a0017547a11 */ /* 0x000fe200078a08ff */
[----:B------:R-:W-:Y:S01]  /*1150*/  CS2R R28, SRZ ;  /* 0x00000000001c7805 */ /* 0x000fe2000001ff00 */
[----:B------:R-:W-:Y:S01]  /*1160*/  LEA.HI.X.SX32 R89, R21, c[0x0][0x164], 0x1, P2 ;  /* 0x0000590015597a11 */ /* 0x000fe200010f0eff */
[----:B------:R-:W-:Y:S01]  /*1170*/  CS2R R30, SRZ ;  /* 0x00000000001e7805 */ /* 0x000fe2000001ff00 */
[----:B------:R-:W-:-:S02]  /*1180*/  LOP3.LUT R13, R4, 0x4, RZ, 0xfc, !PT ;  /* 0x00000004040d7812 */ /* 0x000fc400078efcff */
[C---:B------:R-:W-:Y:S02]  /*1190*/  LOP3.LUT R14, R4.reuse, 0x8, RZ, 0xfc, !PT ;  /* 0x00000008040e7812 */ /* 0x040fe400078efcff */
[C---:B------:R-:W-:Y:S01]  /*11a0*/  LOP3.LUT R15, R4.reuse, 0xc, RZ, 0xfc, !PT ;  /* 0x0000000c040f7812 */ /* 0x040fe200078efcff */
[----:B------:R-:W-:Y:S01]  /*11b0*/  IMAD R68, R13, c[0x0][0x188], RZ ;  /* 0x000062000d447a24 */ /* 0x000fe200078e02ff */
[----:B------:R-:W-:Y:S01]  /*11c0*/  LOP3.LUT R16, R4, 0x10, RZ, 0xfc, !PT ;  /* 0x0000001004107812 */ /* 0x000fe200078efcff */
[----:B------:R-:W-:Y:S01]  /*11d0*/  IMAD R67, R14, c[0x0][0x188], RZ ;  /* 0x000062000e437a24 */ /* 0x000fe200078e02ff */
[C---:B------:R-:W-:Y:S01]  /*11e0*/  LOP3.LUT R17, R4.reuse, 0x14, RZ, 0xfc, !PT ;  /* 0x0000001404117812 */ /* 0x040fe200078efcff */
[----:B------:R-:W-:Y:S01]  /*11f0*/  IMAD R66, R15, c[0x0][0x188], RZ ;  /* 0x000062000f427a24 */ /* 0x000fe200078e02ff */
[----:B------:R-:W-:Y:S01]  /*1200*/  LOP3.LUT R18, R4, 0x18, RZ, 0xfc, !PT ;  /* 0x0000001804127812 */ /* 0x000fe200078efcff */
[----:B------:R-:W-:Y:S01]  /*1210*/  IMAD R65, R16, c[0x0][0x188], RZ ;  /* 0x0000620010417a24 */ /* 0x000fe200078e02ff */
[----:B------:R-:W-:Y:S01]  /*1220*/  LEA.HI R19, R2, 0x1c, RZ, 0x1b ;  /* 0x0000001c02137811 */ /* 0x000fe200078fd8ff */
[----:B------:R-:W-:Y:S01]  /*1230*/  IMAD R64, R17, c[0x0][0x188], RZ ;  /* 0x0000620011407a24 */ /* 0x000fe200078e02ff */
[----:B------:R-:W-:Y:S01]  /*1240*/  LEA R76, P2, R27, c[0x0][0x168], 0x1 ;  /* 0x00005a001b4c7a11 */ /* 0x000fe200078408ff */
[----:B------:R-:W-:Y:S01]  /*1250*/  IMAD R63, R18, c[0x0][0x188], RZ ;  /* 0x00006200123f7a24 */ /* 0x000fe200078e02ff */
[----:B------:R-:W-:Y:S01]  /*1260*/  LEA.HI.X.SX32 R87, R22, c[0x0][0x16c], 0x1, P6 ;  /* 0x00005b0016577a11 */ /* 0x000fe200030f0eff */
[----:B------:R-:W-:Y:S01]  /*1270*/  IMAD R55, R19, c[0x0][0x188], RZ ;  /* 0x0000620013377a24 */ /* 0x000fe200078e02ff */
[----:B------:R-:W-:-:S02]  /*1280*/  LEA.HI.X.SX32 R85, R23, c[0x0][0x16c], 0x1, P5 ;  /* 0x00005b0017557a11 */ /* 0x000fc400028f0eff */
[----:B------:R-:W-:Y:S02]  /*1290*/  LEA R82, P1, R24, c[0x0][0x168], 0x1 ;  /* 0x00005a0018527a11 */ /* 0x000fe400078208ff */
[----:B------:R-:W-:Y:S02]  /*12a0*/  LEA R80, P4, R25, c[0x0][0x168], 0x1 ;  /* 0x00005a0019507a11 */ /* 0x000fe400078808ff */
[----:B------:R-:W-:Y:S02]  /*12b0*/  LEA R78, P3, R26, c[0x0][0x168], 0x1 ;  /* 0x00005a001a4e7a11 */ /* 0x000fe400078608ff */
[----:B------:R-:W-:Y:S02]  /*12c0*/  LEA R74, P6, R32, c[0x0][0x168], 0x1 ;  /* 0x00005a00204a7a11 */ /* 0x000fe400078c08ff */
[----:B------:R-:W-:Y:S02]  /*12d0*/  LEA R46, P5, R33, c[0x0][0x168], 0x1 ;  /* 0x00005a00212e7a11 */ /* 0x000fe400078a08ff */
[----:B------:R-:W-:-:S02]  /*12e0*/  LEA.HI.X.SX32 R77, R27, c[0x0][0x16c], 0x1, P2 ;  /* 0x00005b001b4d7a11 */ /* 0x000fc400010f0eff */
[----:B------:R-:W-:Y:S02]  /*12f0*/  SHF.R.S32.HI R0, RZ, 0x6, R20 ;  /* 0x00000006ff007819 */ /* 0x000fe40000011414 */
[C---:B------:R-:W-:Y:S02]  /*1300*/  LOP3.LUT R69, R10.reuse, 0x20, RZ, 0x3c, !PT ;  /* 0x000000200a457812 */ /* 0x040fe400078e3cff */
[C---:B------:R-:W-:Y:S02]  /*1310*/  LOP3.LUT R70, R10.reuse, 0x40, RZ, 0x3c, !PT ;  /* 0x000000400a467812 */ /* 0x040fe400078e3cff */
[----:B------:R-:W-:Y:S02]  /*1320*/  LOP3.LUT R71, R10, 0x60, RZ, 0x3c, !PT ;  /* 0x000000600a477812 */ /* 0x000fe400078e3cff */
[----:B------:R-:W-:Y:S02]  /*1330*/  LOP3.LUT R72, R11, 0x40, RZ, 0x3c, !PT ;  /* 0x000000400b487812 */ /* 0x000fe400078e3cff */
[----:B------:R-:W-:-:S02]  /*1340*/  LEA.HI.X.SX32 R83, R24, c[0x0][0x16c], 0x1, P1 ;  /* 0x00005b0018537a11 */ /* 0x000fc400008f0eff */
[----:B------:R-:W-:Y:S02]  /*1350*/  LEA.HI.X.SX32 R81, R25, c[0x0][0x16c], 0x1, P4 ;  /* 0x00005b0019517a11 */ /* 0x000fe400020f0eff */
[----:B------:R-:W-:Y:S02]  /*1360*/  LEA.HI.X.SX32 R79, R26, c[0x0][0x16c], 0x1, P3 ;  /* 0x00005b001a4f7a11 */ /* 0x000fe400018f0eff */
[----:B------:R-:W-:Y:S02]  /*1370*/  LEA.HI.X.SX32 R75, R32, c[0x0][0x16c], 0x1, P6 ;  /* 0x00005b00204b7a11 */ /* 0x000fe400030f0eff */
[----:B------:R-:W-:Y:S02]  /*1380*/  LEA.HI.X.SX32 R27, R33, c[0x0][0x16c], 0x1, P5 ;  /* 0x00005b00211b7a11 */ /* 0x000fe400028f0eff */
.L_x_1:
[----:B------:R-:W-:Y:S01]  /*1390*/  ISETP.GE.AND P1, PT, R4, UR4, PT ;  /* 0x0000000404007c0c */ /* 0x000fe2000bf26270 */
[----:B------:R-:W-:Y:S01]  /*13a0*/  IMAD.WIDE R20, R50, 0x2, R88 ;  /* 0x0000000232147825 */ /* 0x000fe200078e0258 */
[----:B------:R-:W-:Y:S02]  /*13b0*/  ISETP.GE.AND P2, PT, R13, UR4, PT ;  /* 0x000000040d007c0c */ /* 0x000fe4000bf46270 */
[----:B------:R-:W-:Y:S01]  /*13c0*/  PRMT R73, RZ, 0x7610, R73 ;  /* 0x00007610ff497816 */ /* 0x000fe20000000049 */
[----:B------:R-:W-:Y:S01]  /*13d0*/  IMAD.WIDE R24, R68, 0x2, R88 ;  /* 0x0000000244187825 */ /* 0x000fe200078e0258 */
[----:B------:R-:W-:-:S07]  /*13e0*/  PRMT R90, RZ, 0x7610, R90 ;  /* 0x00007610ff5a7816 */ /* 0x000fce000000005a */
[----:B------:R0:W2:Y:S01]  /*13f0*/  @!P1 LDG.E.U16 R73, [R20.64] ;  /* 0x0000000614499981 */ /* 0x0000a2000c1e1500 */
[----:B------:R-:W-:Y:S02]  /*1400*/  ISETP.GE.AND P1, PT, R18, UR4, PT ;  /* 0x0000000412007c0c */ /* 0x000fe4000bf26270 */
[----:B------:R-:W-:Y:S01]  /*1410*/  ISETP.GE.AND P5, PT, R16, UR4, PT ;  /* 0x0000000410007c0c */ /* 0x000fe2000bfa6270 */
[----:B------:R1:W3:Y:S01]  /*1420*/  @!P2 LDG.E.U16 R90, [R24.64] ;  /* 0x00000006185aa981 */ /* 0x0002e2000c1e1500 */
[----:B------:R-:W-:Y:S01]  /*1430*/  ISETP.GE.AND P2, PT, R17, UR4, PT ;  /* 0x0000000411007c0c */ /* 0x000fe2000bf46270 */
[----:B------:R-:W-:Y:S01]  /*1440*/  IMAD.WIDE R34, R63, 0x2, R88 ;  /* 0x000000023f227825 */ /* 0x000fe200078e0258 */
[----:B------:R-:W-:Y:S02]  /*1450*/  PRMT R93, RZ, 0x7610, R93 ;  /* 0x00007610ff5d7816 */ /* 0x000fe4000000005d */
[----:B------:R-:W-:Y:S01]  /*1460*/  ISETP.GE.AND P3, PT, R14, UR4, PT ;  /* 0x000000040e007c0c */ /* 0x000fe2000bf66270 */
[----:B0-----:R-:W-:Y:S01]  /*1470*/  IMAD.WIDE R20, R64, 0x2, R88 ;  /* 0x0000000240147825 */ /* 0x001fe200078e0258 */
[----:B------:R-:W-:-:S02]  /*1480*/  ISETP.GE.AND P4, PT, R15, UR4, PT ;  /* 0x000000040f007c0c */ /* 0x000fc4000bf86270 */
[----:B------:R-:W-:Y:S01]  /*1490*/  PRMT R91, RZ, 0x7610, R91 ;  /* 0x00007610ff5b7816 */ /* 0x000fe2000000005b */
[----:B------:R0:W4:Y:S01]  /*14a0*/  @!P1 LDG.E.U16 R93, [R34.64] ;  /* 0x00000006225d9981 */ /* 0x000122000c1e1500 */
[----:B-1----:R-:W-:Y:S01]  /*14b0*/  PRMT R24, RZ, 0x7610, R24 ;  /* 0x00007610ff187816 */ /* 0x002fe20000000018 */
[----:B------:R-:W-:Y:S01]  /*14c0*/  IMAD.WIDE R36, R65, 0x2, R88 ;  /* 0x0000000241247825 */ /* 0x000fe200078e0258 */
[----:B------:R-:W-:Y:S02]  /*14d0*/  ISETP.GE.AND P1, PT, R41, UR4, PT ;  /* 0x0000000429007c0c */ /* 0x000fe4000bf26270 */
[----:B------:R-:W-:Y:S01]  /*14e0*/  PRMT R47, RZ, 0x7610, R47 ;  /* 0x00007610ff2f7816 */ /* 0x000fe2000000002f */
[----:B------:R-:W-:Y:S01]  /*14f0*/  IMAD.WIDE R22, R67, 0x2, R88 ;  /* 0x0000000243167825 */ /* 0x000fe200078e0258 */
[----:B------:R1:W5:Y:S01]  /*1500*/  @!P2 LDG.E.U16 R24, [R20.64] ;  /* 0x000000061418a981 */ /* 0x000362000c1e1500 */
[----:B------:R-:W-:Y:S02]  /*1510*/  PRMT R26, RZ, 0x7610, R26 ;  /* 0x00007610ff1a7816 */ /* 0x000fe4000000001a */
[----:B------:R-:W-:Y:S01]  /*1520*/  ISETP.GE.AND P2, PT, R42, UR4, PT ;  /* 0x000000042a007c0c */ /* 0x000fe2000bf46270 */
[----:B------:R0:W3:Y:S01]  /*1530*/  @!P5 LDG.E.U16 R91, [R36.64] ;  /* 0x00000006245bd981 */ /* 0x0000e2000c1e1500 */
[----:B------:R-:W-:-:S03]  /*1540*/  IMAD.WIDE R32, R66, 0x2, R88 ;  /* 0x0000000242207825 */ /* 0x000fc600078e0258 */
[----:B------:R0:W3:Y:S01]  /*1550*/  @!P3 LDG.E.U16 R47, [R22.64] ;  /* 0x00000006162fb981 */ /* 0x0000e2000c1e1500 */
[----:B------:R-:W-:Y:S01]  /*1560*/  ISETP.GE.AND P3, PT, R19, UR4, PT ;  /* 0x0000000413007c0c */ /* 0x000fe2000bf66270 */
[----:B-1----:R-:W-:Y:S01]  /*1570*/  IMAD.WIDE R20, R61, 0x2, R88 ;  /* 0x000000023d147825 */ /* 0x002fe200078e0258 */
[----:B0-----:R-:W-:Y:S01]  /*1580*/  PRMT R35, RZ, 0x7610, R35 ;  /* 0x00007610ff237816 */ /* 0x001fe20000000023 */
[----:B------:R0:W4:Y:S01]  /*1590*/  @!P4 LDG.E.U16 R26, [R32.64] ;  /* 0x00000006201ac981 */ /* 0x000122000c1e1500 */
[----:B------:R-:W-:Y:S02]  /*15a0*/  PRMT R36, RZ, 0x7610, R36 ;  /* 0x00007610ff247816 */ /* 0x000fe40000000024 */
[----:B------:R-:W-:Y:S02]  /*15b0*/  ISETP.GE.AND P4, PT, R40, UR4, PT ;  /* 0x0000000428007c0c */ /* 0x000fe4000bf86270 */
[----:B------:R-:W-:Y:S02]  /*15c0*/  PRMT R38, RZ, 0x7610, R38 ;  /* 0x00007610ff267816 */ /* 0x000fe40000000026 */
[----:B------:R1:W4:Y:S01]  /*15d0*/  @!P1 LDG.E.U16 R36, [R20.64] ;  /* 0x0000000614249981 */ /* 0x000322000c1e1500 */
[----:B------:R-:W-:Y:S01]  /*15e0*/  ISETP.GE.AND P1, PT, R43, UR4, PT ;  /* 0x000000042b007c0c */ /* 0x000fe2000bf26270 */
[----:B------:R-:W-:Y:S01]  /*15f0*/  IMAD.WIDE R22, R55, 0x2, R88 ;  /* 0x0000000237167825 */ /* 0x000fe200078e0258 */
[----:B------:R-:W-:-:S02]  /*1600*/  PRMT R39, RZ, 0x7610, R39 ;  /* 0x00007610ff277816 */ /* 0x000fc40000000027 */
[----:B------:R-:W-:Y:S01]  /*1610*/  PRMT R34, RZ, 0x7610, R34 ;  /* 0x00007610ff227816 */ /* 0x000fe20000000022 */
[--C-:B0-----:R-:W-:Y:S01]  /*1620*/  IMAD.WIDE R32, R62, 0x2, R88.reuse ;  /* 0x000000023e207825 */ /* 0x101fe200078e0258 */
[----:B------:R0:W4:Y:S03]  /*1630*/  @!P3 LDG.E.U16 R38, [R22.64] ;  /* 0x000000061626b981 */ /* 0x000126000c1e1500 */
[--C-:B-1----:R-:W-:Y:S01]  /*1640*/  IMAD.WIDE R20, R60, 0x2, R88.reuse ;  /* 0x000000023c147825 */ /* 0x102fe200078e0258 */
[----:B------:R1:W4:Y:S04]  /*1650*/  @!P4 LDG.E.U16 R39, [R32.64] ;  /* 0x000000062027c981 */ /* 0x000328000c1e1500 */
[----:B------:R1:W4:Y:S01]  /*1660*/  @!P2 LDG.E.U16 R35, [R20.64] ;  /* 0x000000061423a981 */ /* 0x000322000c1e1500 */
[----:B------:R-:W-:Y:S01]  /*1670*/  ISETP.GE.AND P2, PT, R44, UR4, PT ;  /* 0x000000042c007c0c */ /* 0x000fe2000bf46270 */
[----:B0-----:R-:W-:Y:S01]  /*1680*/  IMAD.WIDE R22, R59, 0x2, R88 ;  /* 0x000000023b167825 */ /* 0x001fe200078e0258 */
[----:B-1----:R-:W-:-:S04]  /*1690*/  PRMT R33, RZ, 0x7610, R33 ;  /* 0x00007610ff217816 */ /* 0x002fc80000000021 */
[----:B------:R0:W4:Y:S01]  /*16a0*/  @!P1 LDG.E.U16 R34, [R22.64] ;  /* 0x0000000616229981 */ /* 0x000122000c1e1500 */
[----:B------:R-:W-:Y:S02]  /*16b0*/  ISETP.GE.AND P1, PT, R45, UR4, PT ;  /* 0x000000042d007c0c */ /* 0x000fe4000bf26270 */
[----:B------:R-:W-:Y:S01]  /*16c0*/  PRMT R32, RZ, 0x7610, R32 ;  /* 0x00007610ff207816 */ /* 0x000fe20000000020 */
[----:B0-----:R-:W-:-:S05]  /*16d0*/  IMAD.WIDE R22, R58, 0x2, R88 ;  /* 0x000000023a167825 */ /* 0x001fca00078e0258 */
[----:B------:R0:W5:Y:S01]  /*16e0*/  @!P2 LDG.E.U16 R33, [R22.64] ;  /* 0x000000061621a981 */ /* 0x000162000c1e1500 */
[----:B------:R-:W-:Y:S01]  /*16f0*/  ISETP.GE.AND P2, PT, R48, UR4, PT ;  /* 0x0000000430007c0c */ /* 0x000fe2000bf46270 */
[----:B------:R-:W-:Y:S01]  /*1700*/  IMAD.WIDE R20, R57, 0x2, R88 ;  /* 0x0000000239147825 */ /* 0x000fe200078e0258 */
[----:B------:R-:W-:-:S04]  /*1710*/  PRMT R25, RZ, 0x7610, R25 ;  /* 0x00007610ff197816 */ /* 0x000fc80000000019 */
[----:B------:R1:W5:Y:S02]  /*1720*/  @!P1 LDG.E.U16 R32, [R20.64] ;  /* 0x0000000614209981 */ /* 0x000364000c1e1500 */
[----:B-1----:R-:W-:-:S05]  /*1730*/  IMAD.WIDE R20, R56, 0x2, R88 ;  /* 0x0000000238147825 */ /* 0x002fca00078e0258 */
[----:B------:R1:W5:Y:S01]  /*1740*/  @!P2 LDG.E.U16 R25, [R20.64] ;  /* 0x000000061419a981 */ /* 0x000362000c1e1500 */
[----:B------:R-:W-:Y:S01]  /*1750*/  ISETP.GE.AND P1, PT, R49, UR4, PT ;  /* 0x0000000431007c0c */ /* 0x000fe2000bf26270 */
[----:B0-----:R-:W-:Y:S01]  /*1760*/  IMAD.WIDE R22, R54, 0x2, R88 ;  /* 0x0000000236167825 */ /* 0x001fe200078e0258 */
[----:B------:R-:W-:-:S11]  /*1770*/  PRMT R92, RZ, 0x7610, R92 ;  /* 0x00007610ff5c7816 */ /* 0x000fd6000000005c */
[----:B------:R0:W5:Y:S04]  /*1780*/  @!P1 LDG.E.U16 R92, [R22.64] ;  /* 0x00000006165c9981 */ /* 0x000168000c1e1500 */
[----:B------:R-:W-:Y:S01]  /*1790*/  BAR.SYNC.DEFER_BLOCKING 0x0 ;  /* 0x0000000000007b1d */ /* 0x000fe20000010000 */
[----:B------:R-:W-:Y:S02]  /*17a0*/  ISETP.GE.AND P1, PT, R9, UR4, PT ;  /* 0x0000000409007c0c */ /* 0x000fe4000bf26270 */
[----:B------:R-:W-:Y:S01]  /*17b0*/  PRMT R37, RZ, 0x7610, R37 ;  /* 0x00007610ff257816 */ /* 0x000fe20000000025 */
[----:B0-----:R-:W-:-:S10]  /*17c0*/  IMAD.WIDE R22, R53, 0x2, R74 ;  /* 0x0000000235167825 */ /* 0x001fd400078e024a */
[----:B------:R0:W5:Y:S02]  /*17d0*/  @!P1 LDG.E.U16 R37, [R22.64] ;  /* 0x0000000616259981 */ /* 0x000164000c1e1500 */
[----:B0-----:R-:W-:Y:S02]  /*17e0*/  IMAD.WIDE R22, R53, 0x2, R80 ;  /* 0x0000000235167825 */ /* 0x001fe400078e0250 */
[----:B--2---:R0:W-:Y:S02]  /*17f0*/  STS.U16 [R10], R73 ;  /* 0x000000490a007388 */ /* 0x0041e40000000400 */
[----:B0-----:R-:W-:Y:S02]  /*1800*/  PRMT R73, RZ, 0x7610, R73 ;  /* 0x00007610ff497816 */ /* 0x001fe40000000049 */
[----:B---3--:R0:W-:Y:S02]  /*1810*/  STS.U16 [R10+0x200], R47 ;  /* 0x0002002f0a007388 */ /* 0x0081e40000000400 */
[--C-:B0-----:R-:W-:Y:S01]  /*1820*/  IMAD.MOV.U32 R47, RZ, RZ, R27.reuse ;  /* 0x000000ffff2f7224 */ /* 0x101fe200078e001b */
[----:B------:R-:W-:-:S03]  /*1830*/  PRMT R27, RZ, 0x7610, R27 ;  /* 0x00007610ff1b7816 */ /* 0x000fc6000000001b */
[----:B-1----:R-:W-:-:S05]  /*1840*/  IMAD.WIDE R20, R53, 0x2, R46 ;  /* 0x0000000235147825 */ /* 0x002fca00078e022e */
[----:B------:R0:W2:Y:S04]  /*1850*/  @!P1 LDG.E.U16 R27, [R20.64] ;  /* 0x00000006141b9981 */ /* 0x0000a8000c1e1500 */
[----:B------:R1:W-:Y:S01]  /*1860*/  STS.U16 [R10+0x400], R91 ;  /* 0x0004005b0a007388 */ /* 0x0003e20000000400 */
[----:B0-----:R-:W-:Y:S01]  /*1870*/  IMAD.WIDE R20, R53, 0x2, R76 ;  /* 0x0000000235147825 */ /* 0x001fe200078e024c */
[----:B-1----:R-:W-:-:S04]  /*1880*/  PRMT R91, RZ, 0x7610, R91 ;  /* 0x00007610ff5b7816 */ /* 0x002fc8000000005b */
[----:B------:R0:W3:Y:S04]  /*1890*/  @!P1 LDG.E.U16 R73, [R20.64] ;  /* 0x0000000614499981 */ /* 0x0000e8000c1e1500 */
[----:B----4-:R1:W-:Y:S01]  /*18a0*/  STS.U16 [R10+0x800], R39 ;  /* 0x000800270a007388 */ /* 0x0103e20000000400 */
[----:B0-----:R-:W-:-:S03]  /*18b0*/  IMAD.WIDE R20, R53, 0x2, R78 ;  /* 0x0000000235147825 */ /* 0x001fc600078e024e */
[----:B------:R0:W-:Y:S01]  /*18c0*/  STS.U16 [R10+0x600], R93 ;  /* 0x0006005d0a007388 */ /* 0x0001e20000000400 */
[----:B-1----:R-:W-:-:S03]  /*18d0*/  PRMT R39, RZ, 0x7610, R39 ;  /* 0x00007610ff277816 */ /* 0x002fc60000000027 */
[----:B------:R1:W4:Y:S01]  /*18e0*/  @!P1 LDG.E.U16 R91, [R20.64] ;  /* 0x00000006145b9981 */ /* 0x000322000c1e1500 */
[----:B0-----:R-:W-:Y:S01]  /*18f0*/  PRMT R93, RZ, 0x7610, R93 ;  /* 0x00007610ff5d7816 */ /* 0x001fe2000000005d */
[----:B-1----:R-:W-:Y:S02]  /*1900*/  IMAD.WIDE R20, R53, 0x2, R82 ;  /* 0x0000000235147825 */ /* 0x002fe400078e0252 */
[----:B------:R0:W-:Y:S04]  /*1910*/  STS.U16 [R10+0xa00], R35 ;  /* 0x000a00230a007388 */ /* 0x0001e80000000400 */
[----:B-----5:R-:W-:Y:S04]  /*1920*/  STS.U16 [R10+0xc00], R33 ;  /* 0x000c00210a007388 */ /* 0x020fe80000000400 */
[----:B------:R1:W5:Y:S01]  /*1930*/  @!P1 LDG.E.U16 R39, [R20.64] ;  /* 0x0000000614279981 */ /* 0x000362000c1e1500 */
[----:B0-----:R-:W-:-:S03]  /*1940*/  PRMT R35, RZ, 0x7610, R35 ;  /* 0x00007610ff237816 */ /* 0x001fc60000000023 */
[----:B------:R-:W-:Y:S04]  /*1950*/  STS.U16 [R10+0xe00], R25 ;  /* 0x000e00190a007388 */ /* 0x000fe80000000400 */
[----:B------:R0:W-:Y:S01]  /*1960*/  STS.U16 [R69+0x100], R90 ;  /* 0x0001005a45007388 */ /* 0x0001e20000000400 */
[----:B-1----:R-:W-:-:S03]  /*1970*/  IMAD.WIDE R20, R53, 0x2, R84 ;  /* 0x0000000235147825 */ /* 0x002fc600078e0254 */
[----:B------:R1:W3:Y:S04]  /*1980*/  @!P1 LDG.E.U16 R93, [R22.64] ;  /* 0x00000006165d9981 */ /* 0x0002e8000c1e1500 */
[----:B------:R-:W4:Y:S01]  /*1990*/  @!P1 LDG.E.U16 R35, [R20.64] ;  /* 0x0000000614239981 */ /* 0x000f22000c1e1500 */
[----:B0-----:R-:W-:Y:S01]  /*19a0*/  PRMT R90, RZ, 0x7610, R90 ;  /* 0x00007610ff5a7816 */ /* 0x001fe2000000005a */
[----:B-1----:R-:W-:-:S05]  /*19b0*/  IMAD.WIDE R22, R53, 0x2, R86 ;  /* 0x0000000235167825 */ /* 0x002fca00078e0256 */
[----:B------:R-:W4:Y:S04]  /*19c0*/  @!P1 LDG.E.U16 R90, [R22.64] ;  /* 0x00000006165a9981 */ /* 0x000f28000c1e1500 */
[----:B------:R-:W-:Y:S04]  /*19d0*/  STS.U16 [R69+0x300], R26 ;  /* 0x0003001a45007388 */ /* 0x000fe80000000400 */
[----:B------:R-:W-:Y:S04]  /*19e0*/  STS.U16 [R69+0x500], R24 ;  /* 0x0005001845007388 */ /* 0x000fe80000000400 */
[----:B------:R-:W-:Y:S04]  /*19f0*/  STS.U16 [R69+0x700], R38 ;  /* 0x0007002645007388 */ /* 0x000fe80000000400 */
[----:B------:R-:W-:Y:S04]  /*1a00*/  STS.U16 [R69+0x900], R36 ;  /* 0x0009002445007388 */ /* 0x000fe80000000400 */
[----:B------:R-:W-:Y:S04]  /*1a10*/  STS.U16 [R69+0xb00], R34 ;  /* 0x000b002245007388 */ /* 0x000fe80000000400 */
[----:B------:R-:W-:Y:S04]  /*1a20*/  STS.U16 [R69+0xd00], R32 ;  /* 0x000d002045007388 */ /* 0x000fe80000000400 */
[----:B------:R-:W-:Y:S01]  /*1a30*/  STS.U16 [R69+0xf00], R92 ;  /* 0x000f005c45007388 */ /* 0x000fe20000000400 */
[----:B------:R-:W-:-:S04]  /*1a40*/  IADD3 R0, R0, -0x1, RZ ;  /* 0xffffffff00007810 */ /* 0x000fc80007ffe0ff */
[----:B------:R-:W-:Y:S01]  /*1a50*/  ISETP.NE.U32.AND P1, PT, R0, RZ, PT ;  /* 0x000000ff0000720c */ /* 0x000fe20003f25070 */
[----:B------:R-:W-:Y:S01]  /*1a60*/  IMAD.WIDE R46, R51, 0x2, R46 ;  /* 0x00000002332e7825 */ /* 0x000fe200078e022e */
[----:B------:R-:W-:-:S03]  /*1a70*/  UIADD3 UR4, UR4, -0x40, URZ ;  /* 0xffffffc004047890 */ /* 0x000fc6000fffe03f */
[----:B------:R-:W-:-:S04]  /*1a80*/  IMAD.WIDE R86, R51, 0x2, R86 ;  /* 0x0000000233567825 */ /* 0x000fc800078e0256 */
[----:B------:R-:W-:-:S04]  /*1a90*/  IMAD.WIDE R84, R51, 0x2, R84 ;  /* 0x0000000233547825 */ /* 0x000fc800078e0254 */
[----:B------:R-:W-:-:S04]  /*1aa0*/  IMAD.WIDE R82, R51, 0x2, R82 ;  /* 0x0000000233527825 */ /* 0x000fc800078e0252 */
[----:B------:R-:W-:-:S04]  /*1ab0*/  IMAD.WIDE R80, R51, 0x2, R80 ;  /* 0x0000000233507825 */ /* 0x000fc800078e0250 */
[----:B------:R-:W-:-:S04]  /*1ac0*/  IMAD.WIDE R78, R51, 0x2, R78 ;  /* 0x00000002334e7825 */ /* 0x000fc800078e024e */
[----:B------:R-:W-:-:S04]  /*1ad0*/  IMAD.WIDE R76, R51, 0x2, R76 ;  /* 0x00000002334c7825 */ /* 0x000fc800078e024c */
[----:B------:R-:W-:-:S04]  /*1ae0*/  IMAD.WIDE R74, R51, 0x2, R74 ;  /* 0x00000002334a7825 */ /* 0x000fc800078e024a */
[----:B------:R-:W-:Y:S01]  /*1af0*/  IMAD.WIDE R88, R52, 0x2, R88 ;  /* 0x0000000234587825 */ /* 0x000fe200078e0258 */
[----:B--2---:R-:W-:Y:S04]  /*1b00*/  STS.U16 [R10+0x1000], R27 ;  /* 0x0010001b0a007388 */ /* 0x004fe80000000400 */
[----:B---3--:R-:W-:Y:S04]  /*1b10*/  STS.U16 [R10+0x1400], R93 ;  /* 0x0014005d0a007388 */ /* 0x008fe80000000400 */
[----:B------:R-:W-:Y:S04]  /*1b20*/  STS.U16 [R69+0x1100], R37 ;  /* 0x0011002545007388 */ /* 0x000fe80000000400 */
[----:B-----5:R-:W-:Y:S04]  /*1b30*/  STS.U16 [R69+0x1500], R39 ;  /* 0x0015002745007388 */ /* 0x020fe80000000400 */
[----:B------:R-:W-:Y:S04]  /*1b40*/  STS.U16 [R70+0x1200], R73 ;  /* 0x0012004946007388 */ /* 0x000fe80000000400 */
[----:B----4-:R-:W-:Y:S04]  /*1b50*/  STS.U16 [R70+0x1600], R35 ;  /* 0x0016002346007388 */ /* 0x010fe80000000400 */
[----:B------:R-:W-:Y:S04]  /*1b60*/  STS.U16 [R71+0x1300], R91 ;  /* 0x0013005b47007388 */ /* 0x000fe80000000400 */
[----:B------:R-:W-:Y:S04]  /*1b70*/  STS.U16 [R71+0x1700], R90 ;  /* 0x0017005a47007388 */ /* 0x000fe80000000400 */
[----:B------:R-:W-:Y:S06]  /*1b80*/  BAR.SYNC.DEFER_BLOCKING 0x0 ;  /* 0x0000000000007b1d */ /* 0x000fec0000010000 */
[----:B------:R-:W-:Y:S04]  /*1b90*/  LDSM.16.MT88.4 R32, [R12] ;  /* 0x000000000c20783b */ /* 0x000fe80000004200 */
[----:B------:R-:W0:Y:S04]  /*1ba0*/  LDSM.16.M88.4 R20, [R11+0x1000] ;  /* 0x001000000b14783b */ /* 0x000e280000000200 */
[----:B------:R-:W1:Y:S04]  /*1bb0*/  LDSM.16.MT88.4 R24, [R12+0x400] ;  /* 0x000400000c18783b */ /* 0x000e680000004200 */
[----:B------:R-:W-:Y:S01]  /*1bc0*/  LDSM.16.M88.4 R36, [R72+0x1000] ;  /* 0x001000004824783b */ /* 0x000fe20000000200 */
[----:B0-----:R-:W-:Y:S03]  /*1bd0*/  HMMA.16816.F32 R28, R32, R20, R28 ;  /* 0x00000014201c723c */ /* 0x001fe6000000181c */
[----:B------:R-:W0:Y:S11]  /*1be0*/  LDSM.16.MT88.4 R32, [R12+0x800] ;  /* 0x000800000c20783b */ /* 0x000e360000004200 */
[----:B------:R-:W-:Y:S10]  /*1bf0*/  @!UPT UIADD3 URZ, URZ, URZ, URZ ;  /* 0x0000003f3f3ff290 */ /* 0x000ff4000fffe03f */
[----:B-1----:R-:W-:Y:S01]  /*1c00*/  HMMA.16816.F32 R24, R24, R22, R28 ;  /* 0x000000161818723c */ /* 0x002fe2000000181c */
[----:B------:R-:W1:Y:S11]  /*1c10*/  LDSM.16.MT88.4 R28, [R12+0xc00] ;  /* 0x000c00000c1c783b */ /* 0x000e760000004200 */
[----:B------:R-:W-:Y:S11]  /*1c20*/  @!UPT UIADD3 URZ, URZ, URZ, URZ ;  /* 0x0000003f3f3ff290 */ /* 0x000ff6000fffe03f */
[----:B------:R-:W-:Y:S01]  /*1c30*/  @!UPT UIADD3 URZ, URZ, URZ, URZ ;  /* 0x0000003f3f3ff290 */ /* 0x000fe2000fffe03f */
[----:B0-----:R-:W-:Y:S11]  /*1c40*/  HMMA.16816.F32 R24, R32, R36, R24 ;  /* 0x000000242018723c */ /* 0x001ff60000001818 */
[----:B------:R-:W-:Y:S11]  /*1c50*/  @!UPT UIADD3 URZ, URZ, URZ, URZ ;  /* 0x0000003f3f3ff290 */ /* 0x000ff6000fffe03f */
[----:B------:R-:W-:Y:S02]  /*1c60*/  @!UPT UIADD3 URZ, URZ, URZ, URZ ;  /* 0x0000003f3f3ff290 */ /* 0x000fe4000fffe03f */
[----:B-1----:R-:W-:Y:S07]  /*1c70*/  HMMA.16816.F32 R28, R28, R38, R24 ;  /* 0x000000261c1c723c */ /* 0x002fee0000001818 */
[----:B------:R-:W-:Y:S01]  /*1c80*/  IMAD.MOV.U32 R27, RZ, RZ, R47 ;  /* 0x000000ffff1b7224 */ /* 0x000fe200078e002f */
[----:B------:R-:W-:Y:S05]  /*1c90*/  @P1 BRA `(.L_x_1) ;  /* 0xfffff6f000001947 */ /* 0x000fea000383ffff */
[----:B------:R-:W-:-:S11]  /*1ca0*/  NOP ;  /* 0x0000000000007918 */ /* 0x000fd60000000000 */
[----:B------:R-:W-:Y:S02]  /*1cb0*/  F2FP.PACK_AB R28, R29, R28 ;  /* 0x0000001c1d1c723e */ /* 0x000fe400000000ff */
[----:B------:R-:W-:-:S07]  /*1cc0*/  F2FP.PACK_AB R30, R31, R30 ;  /* 0x0000001e1f1e723e */ /* 0x000fce00000000ff */
.L_x_0:
[----:B------:R-:W-:Y:S01]  /*1cd0*/  BAR.SYNC.DEFER_BLOCKING 0x0 ;  /* 0x0000000000007b1d */ /* 0x000fe20000010000 */
[----:B------:R-:W-:-:S02]  /*1ce0*/  LOP3.LUT R9, R5, 0x60, RZ, 0xc0, !PT ;  /* 0x0000006005097812 */ /* 0x000fc400078ec0ff */
[----:B------:R-:W-:Y:S02]  /*1cf0*/  SEL R0, RZ, 0x240, !P0 ;  /* 0x00000240ff007807 */ /* 0x000fe40004000000 */
[----:B------:R-:W-:Y:S02]  /*1d00*/  LOP3.LUT R9, R9, 0x1c, R2, 0xf8, !PT ;  /* 0x0000001c09097812 */ /* 0x000fe400078ef802 */
[----:B------:R-:W-:Y:S02]  /*1d10*/  LOP3.LUT R2, R2, 0x20, RZ, 0xc0, !PT ;  /* 0x0000002002027812 */ /* 0x000fe400078ec0ff */
[----:B------:R-:W-:Y:S02]  /*1d20*/  LOP3.LUT R9, R9, R0, RZ, 0x3c, !PT ;  /* 0x0000000009097212 */ /* 0x000fe400078e3cff */
[----:B------:R-:W-:Y:S02]  /*1d30*/  LOP3.LUT R10, R5, 0x300, RZ, 0xc0, !PT ;  /* 0x00000300050a7812 */ /* 0x000fe400078ec0ff */
[----:B------:R-:W-:Y:S01]  /*1d40*/  LOP3.LUT R0, R7, 0x8, R4, 0xfe, !PT ;  /* 0x0000000807007812 */ /* 0x000fe200078efe04 */
[----:B------:R-:W-:Y:S01]  /*1d50*/  IMAD R9, R2, 0x4, R9 ;  /* 0x0000000402097824 */ /* 0x000fe200078e0209 */
[C---:B------:R-:W-:Y:S01]  /*1d60*/  ISETP.GE.AND P0, PT, R8.reuse, c[0x0][0x178], PT ;  /* 0x00005e0008007a0c */ /* 0x040fe20003f06270 */
[----:B------:R-:W-:Y:S01]  /*1d70*/  IMAD R10, R3, 0x4, R10 ;  /* 0x00000004030a7824 */ /* 0x000fe200078e020a */
[----:B------:R-:W-:Y:S01]  /*1d80*/  SHF.R.U32.HI R3, RZ, 0x4, R2 ;  /* 0x00000004ff037819 */ /* 0x000fe20000011602 */
[----:B------:R-:W-:Y:S01]  /*1d90*/  IMAD R8, R8, c[0x0][0x194], RZ ;  /* 0x0000650008087a24 */ /* 0x000fe200078e02ff */
[----:B------:R-:W-:-:S02]  /*1da0*/  LOP3.LUT R5, R9, 0x20, RZ, 0x3c, !PT ;  /* 0x0000002009057812 */ /* 0x000fc400078e3cff */
[----:B------:R-:W-:Y:S02]  /*1db0*/  LOP3.LUT R10, R3, R10, R6, 0xf6, !PT ;  /* 0x0000000a030a7212 */ /* 0x000fe400078ef606 */
[C---:B------:R-:W-:Y:S01]  /*1dc0*/  LOP3.LUT R3, R7.reuse, R4, RZ, 0xfc, !PT ;  /* 0x0000000407037212 */ /* 0x040fe200078efcff */
[----:B------:R0:W-:Y:S01]  /*1dd0*/  STS [R9], R28 ;  /* 0x0000001c09007388 */ /* 0x0001e20000000800 */
[----:B------:R-:W-:Y:S02]  /*1de0*/  LOP3.LUT R11, R10, 0x40, RZ, 0x3c, !PT ;  /* 0x000000400a0b7812 */ /* 0x000fe400078e3cff */
[--C-:B------:R-:W-:Y:S01]  /*1df0*/  LOP3.LUT R2, R7, 0x4, R4.reuse, 0xfe, !PT ;  /* 0x0000000407027812 */ /* 0x100fe200078efe04 */
[----:B------:R1:W-:Y:S04]  /*1e00*/  STS [R5+0x100], R30 ;  /* 0x0001001e05007388 */ /* 0x0003e80000000800 */
[----:B------:R-:W-:Y:S01]  /*1e10*/  BAR.SYNC.DEFER_BLOCKING 0x0 ;  /* 0x0000000000007b1d */ /* 0x000fe20000010000 */
[C---:B------:R-:W-:Y:S01]  /*1e20*/  ISETP.LT.AND P3, PT, R3.reuse, c[0x0][0x17c], !P0 ;  /* 0x00005f0003007a0c */ /* 0x040fe20004761270 */
[C---:B0-----:R-:W-:Y:S01]  /*1e30*/  IMAD R9, R0.reuse, c[0x0][0x198], RZ ;  /* 0x0000660000097a24 */ /* 0x041fe200078e02ff */
[----:B------:R-:W-:Y:S01]  /*1e40*/  ISETP.LT.AND P1, PT, R0, c[0x0][0x17c], !P0 ;  /* 0x00005f0000007a0c */ /* 0x000fe20004721270 */
[----:B------:R-:W-:Y:S01]  /*1e50*/  IMAD R3, R3, c[0x0][0x198], RZ ;  /* 0x0000660003037a24 */ /* 0x000fe200078e02ff */
[----:B------:R-:W-:Y:S01]  /*1e60*/  LOP3.LUT R0, R7, 0xc, R4, 0xfe, !PT ;  /* 0x0000000c07007812 */ /* 0x000fe200078efe04 */
[----:B-1----:R-:W-:Y:S01]  /*1e70*/  IMAD R5, R2, c[0x0][0x198], RZ ;  /* 0x0000660002057a24 */ /* 0x002fe200078e02ff */
[----:B------:R-:W-:-:S02]  /*1e80*/  LEA R12, P4, R8, c[0x0][0x170], 0x1 ;  /* 0x00005c00080c7a11 */ /* 0x000fc400078808ff */
[----:B------:R-:W-:Y:S02]  /*1e90*/  ISETP.LT.AND P2, PT, R2, c[0x0][0x17c], !P0 ;  /* 0x00005f0002007a0c */ /* 0x000fe40004741270 */
[----:B------:R-:W-:Y:S02]  /*1ea0*/  ISETP.LT.AND P0, PT, R0, c[0x0][0x17c], !P0 ;  /* 0x00005f0000007a0c */ /* 0x000fe40004701270 */
[----:B------:R-:W-:Y:S02]  /*1eb0*/  LEA.HI.X.SX32 R8, R8, c[0x0][0x174], 0x1, P4 ;  /* 0x00005d0008087a11 */ /* 0x000fe400020f0eff */
[-C--:B------:R-:W-:Y:S02]  /*1ec0*/  LEA R2, P5, R3, R12.reuse, 0x1 ;  /* 0x0000000c03027211 */ /* 0x080fe400078a08ff */
[-C--:B------:R-:W-:Y:S02]  /*1ed0*/  LEA R4, P6, R5, R12.reuse, 0x1 ;  /* 0x0000000c05047211 */ /* 0x080fe400078c08ff */
[----:B------:R-:W-:-:S02]  /*1ee0*/  LEA R6, P4, R9, R12, 0x1 ;  /* 0x0000000c09067211 */ /* 0x000fc400078808ff */
[-C--:B------:R-:W-:Y:S02]  /*1ef0*/  LEA.HI.X.SX32 R3, R3, R8.reuse, 0x1, P5 ;  /* 0x0000000803037211 */ /* 0x080fe400028f0eff */
[-C--:B------:R-:W-:Y:S01]  /*1f00*/  LEA.HI.X.SX32 R5, R5, R8.reuse, 0x1, P6 ;  /* 0x0000000805057211 */ /* 0x080fe200030f0eff */
[----:B------:R-:W0:Y:S01]  /*1f10*/  LDS.U16 R13, [R10] ;  /* 0x000000000a0d7984 */ /* 0x000e220000000400 */
[----:B------:R-:W-:-:S03]  /*1f20*/  LEA.HI.X.SX32 R7, R9, R8, 0x1, P4 ;  /* 0x0000000809077211 */ /* 0x000fc600020f0eff */
[----:B------:R-:W1:Y:S04]  /*1f30*/  LDS.U16 R17, [R11] ;  /* 0x000000000b117984 */ /* 0x000e680000000400 */
[----:B------:R-:W2:Y:S04]  /*1f40*/  LDS.U16 R15, [R10+0x80] ;  /* 0x000080000a0f7984 */ /* 0x000ea80000000400 */
[----:B0-----:R0:W-:Y:S04]  /*1f50*/  @P3 STG.E.U16 [R2.64], R13 ;  /* 0x0000000d02003986 */ /* 0x0011e8000c101506 */
[----:B-1----:R0:W-:Y:S04]  /*1f60*/  @P2 STG.E.U16 [R4.64], R17 ;  /* 0x0000001104002986 */ /* 0x0021e8000c101506 */
[----:B--2---:R0:W-:Y:S01]  /*1f70*/  @P1 STG.E.U16 [R6.64], R15 ;  /* 0x0000000f06001986 */ /* 0x0041e2000c101506 */
[----:B------:R-:W-:Y:S05]  /*1f80*/  @!P0 EXIT ;  /* 0x000000000000894d */ /* 0x000fea0003800000 */
[----:B------:R-:W1:Y:S01]  /*1f90*/  LDS.U16 R11, [R11+0x80] ;  /* 0x000080000b0b7984 */ /* 0x000e620000000400 */
[----:B------:R-:W-:-:S05]  /*1fa0*/  IMAD R0, R0, c[0x0][0x198], RZ ;  /* 0x0000660000007a24 */ /* 0x000fca00078e02ff */
[----:B0-----:R-:W-:-:S04]  /*1fb0*/  LEA R2, P0, R0, R12, 0x1 ;  /* 0x0000000c00027211 */ /* 0x001fc800078008ff */
[----:B------:R-:W-:-:S05]  /*1fc0*/  LEA.HI.X.SX32 R3, R0, R8, 0x1, P0 ;  /* 0x0000000800037211 */ /* 0x000fca00000f0eff */
[----:B-1----:R-:W-:Y:S01]  /*1fd0*/  STG.E.U16 [R2.64], R11 ;  /* 0x0000000b02007986 */ /* 0x002fe2000c101506 */
[----:B------:R-:W-:Y:S05]  /*1fe0*/  EXIT ;  /* 0x000000000000794d */ /* 0x000fea0003800000 */
.L_x_2:
[----:B------:R-:W-:-:S00]  /*1ff0*/  BRA `(.L_x_2) ;  /* 0xfffffff000007947 */ /* 0x000fc0000383ffff */
[----:B------:R-:W-:-:S00]  /*2000*/  NOP ;  /* 0x0000000000007918 */ /* 0x000fc00000000000 */
[----:B------:R-:W-:-:S00]  /*2010*/  NOP ;  /* 0x0000000000007918 */ /* 0x000fc00000000000 */
[----:B------:R-:W-:-:S00]  /*2020*/  NOP ;  /* 0x0000000000007918 */ /* 0x000fc00000000000 */
[----:B------:R-:W-:-:S00]  /*2030*/  NOP ;  /* 0x0000000000007918 */ /* 0x000fc00000000000 */
[----:B------:R-:W-:-:S00]  /*2040*/  NOP ;  /* 0x0000000000007918 */ /* 0x000fc00000000000 */
[----:B------:R-:W-:-:S00]  /*2050*/  NOP ;  /* 0x0000000000007918 */ /* 0x000fc00000000000 */
[----:B------:R-:W-:-:S00]  /*2060*/  NOP ;  /* 0x0000000000007918 */ /* 0x000fc00000000000 */
[----:B------:R-:W-:-:S00]  /*2070*/  NOP ;  /* 0x0000000000007918 */ /* 0x000fc00000000000 */
.L_x_3:


//--------------------- .nv.shared.matmul_kernel  --------------------------
	.section	.nv.shared.matmul_kernel,"aw",@nobits
	.sectionflags	@""
	.align	16
